//
// Generated by NVIDIA NVVM Compiler
//
// Compiler Build ID: CL-36424714
// Cuda compilation tools, release 13.0, V13.0.88
// Based on NVVM 20.0.0
//

.version 9.0
.target sm_100
.address_size 64

	// .globl	_Z21linear_forward_kernelPKfS0_S0_Pfiii
// _ZZ19fc1_backward_kernelPKfS0_S0_S0_PfS1_iiiiE12shared_delta has been demoted

.visible .entry _Z21linear_forward_kernelPKfS0_S0_Pfiii(
	.param .u64 .ptr .align 1 _Z21linear_forward_kernelPKfS0_S0_Pfiii_param_0,
	.param .u64 .ptr .align 1 _Z21linear_forward_kernelPKfS0_S0_Pfiii_param_1,
	.param .u64 .ptr .align 1 _Z21linear_forward_kernelPKfS0_S0_Pfiii_param_2,
	.param .u64 .ptr .align 1 _Z21linear_forward_kernelPKfS0_S0_Pfiii_param_3,
	.param .u32 _Z21linear_forward_kernelPKfS0_S0_Pfiii_param_4,
	.param .u32 _Z21linear_forward_kernelPKfS0_S0_Pfiii_param_5,
	.param .u32 _Z21linear_forward_kernelPKfS0_S0_Pfiii_param_6
)
{
	.reg .pred 	%p<11>;
	.reg .b32 	%r<52>;
	.reg .b32 	%f<114>;
	.reg .b64 	%rd<31>;

	ld.param.u64 	%rd7, [_Z21linear_forward_kernelPKfS0_S0_Pfiii_param_0];
	ld.param.u64 	%rd8, [_Z21linear_forward_kernelPKfS0_S0_Pfiii_param_1];
	ld.param.u64 	%rd5, [_Z21linear_forward_kernelPKfS0_S0_Pfiii_param_2];
	ld.param.u64 	%rd6, [_Z21linear_forward_kernelPKfS0_S0_Pfiii_param_3];
	ld.param.u32 	%r30, [_Z21linear_forward_kernelPKfS0_S0_Pfiii_param_4];
	ld.param.u32 	%r31, [_Z21linear_forward_kernelPKfS0_S0_Pfiii_param_5];
	ld.param.u32 	%r32, [_Z21linear_forward_kernelPKfS0_S0_Pfiii_param_6];
	cvta.to.global.u64 	%rd1, %rd8;
	cvta.to.global.u64 	%rd2, %rd7;
	mov.u32 	%r33, %ctaid.x;
	mov.u32 	%r34, %ntid.x;
	mov.u32 	%r35, %tid.x;
	mad.lo.s32 	%r1, %r33, %r34, %r35;
	mul.lo.s32 	%r36, %r32, %r31;
	setp.ge.s32 	%p1, %r1, %r36;
	@%p1 bra 	$L__BB0_15;
	rem.s32 	%r2, %r1, %r31;
	setp.lt.s32 	%p2, %r30, 1;
	mov.f32 	%f113, 0f00000000;
	@%p2 bra 	$L__BB0_14;
	div.s32 	%r38, %r1, %r31;
	mul.lo.s32 	%r3, %r38, %r30;
	mul.lo.s32 	%r4, %r2, %r30;
	and.b32  	%r5, %r30, 15;
	setp.lt.u32 	%p3, %r30, 16;
	mov.f32 	%f113, 0f00000000;
	mov.b32 	%r47, 0;
	@%p3 bra 	$L__BB0_5;
	and.b32  	%r47, %r30, 2147483632;
	neg.s32 	%r45, %r47;
	add.s64 	%rd3, %rd2, 32;
	add.s64 	%rd4, %rd1, 32;
	mov.f32 	%f113, 0f00000000;
	mov.u32 	%r43, %r4;
	mov.u32 	%r44, %r3;
$L__BB0_4:
	.pragma "nounroll";
	mul.wide.s32 	%rd9, %r44, 4;
	add.s64 	%rd10, %rd3, %rd9;
	mul.wide.s32 	%rd11, %r43, 4;
	add.s64 	%rd12, %rd4, %rd11;
	ld.global.f32 	%f18, [%rd10+-32];
	ld.global.f32 	%f19, [%rd12+-32];
	fma.rn.f32 	%f20, %f18, %f19, %f113;
	ld.global.f32 	%f21, [%rd10+-28];
	ld.global.f32 	%f22, [%rd12+-28];
	fma.rn.f32 	%f23, %f21, %f22, %f20;
	ld.global.f32 	%f24, [%rd10+-24];
	ld.global.f32 	%f25, [%rd12+-24];
	fma.rn.f32 	%f26, %f24, %f25, %f23;
	ld.global.f32 	%f27, [%rd10+-20];
	ld.global.f32 	%f28, [%rd12+-20];
	fma.rn.f32 	%f29, %f27, %f28, %f26;
	ld.global.f32 	%f30, [%rd10+-16];
	ld.global.f32 	%f31, [%rd12+-16];
	fma.rn.f32 	%f32, %f30, %f31, %f29;
	ld.global.f32 	%f33, [%rd10+-12];
	ld.global.f32 	%f34, [%rd12+-12];
	fma.rn.f32 	%f35, %f33, %f34, %f32;
	ld.global.f32 	%f36, [%rd10+-8];
	ld.global.f32 	%f37, [%rd12+-8];
	fma.rn.f32 	%f38, %f36, %f37, %f35;
	ld.global.f32 	%f39, [%rd10+-4];
	ld.global.f32 	%f40, [%rd12+-4];
	fma.rn.f32 	%f41, %f39, %f40, %f38;
	ld.global.f32 	%f42, [%rd10];
	ld.global.f32 	%f43, [%rd12];
	fma.rn.f32 	%f44, %f42, %f43, %f41;
	ld.global.f32 	%f45, [%rd10+4];
	ld.global.f32 	%f46, [%rd12+4];
	fma.rn.f32 	%f47, %f45, %f46, %f44;
	ld.global.f32 	%f48, [%rd10+8];
	ld.global.f32 	%f49, [%rd12+8];
	fma.rn.f32 	%f50, %f48, %f49, %f47;
	ld.global.f32 	%f51, [%rd10+12];
	ld.global.f32 	%f52, [%rd12+12];
	fma.rn.f32 	%f53, %f51, %f52, %f50;
	ld.global.f32 	%f54, [%rd10+16];
	ld.global.f32 	%f55, [%rd12+16];
	fma.rn.f32 	%f56, %f54, %f55, %f53;
	ld.global.f32 	%f57, [%rd10+20];
	ld.global.f32 	%f58, [%rd12+20];
	fma.rn.f32 	%f59, %f57, %f58, %f56;
	ld.global.f32 	%f60, [%rd10+24];
	ld.global.f32 	%f61, [%rd12+24];
	fma.rn.f32 	%f62, %f60, %f61, %f59;
	ld.global.f32 	%f63, [%rd10+28];
	ld.global.f32 	%f64, [%rd12+28];
	fma.rn.f32 	%f113, %f63, %f64, %f62;
	add.s32 	%r45, %r45, 16;
	add.s32 	%r44, %r44, 16;
	add.s32 	%r43, %r43, 16;
	setp.ne.s32 	%p4, %r45, 0;
	@%p4 bra 	$L__BB0_4;
$L__BB0_5:
	setp.eq.s32 	%p5, %r5, 0;
	@%p5 bra 	$L__BB0_14;
	and.b32  	%r15, %r30, 7;
	setp.lt.u32 	%p6, %r5, 8;
	@%p6 bra 	$L__BB0_8;
	add.s32 	%r39, %r47, %r3;
	mul.wide.s32 	%rd13, %r39, 4;
	add.s64 	%rd14, %rd2, %rd13;
	ld.global.f32 	%f66, [%rd14];
	add.s32 	%r40, %r47, %r4;
	mul.wide.s32 	%rd15, %r40, 4;
	add.s64 	%rd16, %rd1, %rd15;
	ld.global.f32 	%f67, [%rd16];
	fma.rn.f32 	%f68, %f66, %f67, %f113;
	ld.global.f32 	%f69, [%rd14+4];
	ld.global.f32 	%f70, [%rd16+4];
	fma.rn.f32 	%f71, %f69, %f70, %f68;
	ld.global.f32 	%f72, [%rd14+8];
	ld.global.f32 	%f73, [%rd16+8];
	fma.rn.f32 	%f74, %f72, %f73, %f71;
	ld.global.f32 	%f75, [%rd14+12];
	ld.global.f32 	%f76, [%rd16+12];
	fma.rn.f32 	%f77, %f75, %f76, %f74;
	ld.global.f32 	%f78, [%rd14+16];
	ld.global.f32 	%f79, [%rd16+16];
	fma.rn.f32 	%f80, %f78, %f79, %f77;
	ld.global.f32 	%f81, [%rd14+20];
	ld.global.f32 	%f82, [%rd16+20];
	fma.rn.f32 	%f83, %f81, %f82, %f80;
	ld.global.f32 	%f84, [%rd14+24];
	ld.global.f32 	%f85, [%rd16+24];
	fma.rn.f32 	%f86, %f84, %f85, %f83;
	ld.global.f32 	%f87, [%rd14+28];
	ld.global.f32 	%f88, [%rd16+28];
	fma.rn.f32 	%f113, %f87, %f88, %f86;
	add.s32 	%r47, %r47, 8;
$L__BB0_8:
	setp.eq.s32 	%p7, %r15, 0;
	@%p7 bra 	$L__BB0_14;
	and.b32  	%r18, %r30, 3;
	setp.lt.u32 	%p8, %r15, 4;
	@%p8 bra 	$L__BB0_11;
	add.s32 	%r41, %r47, %r3;
	mul.wide.s32 	%rd17, %r41, 4;
	add.s64 	%rd18, %rd2, %rd17;
	ld.global.f32 	%f90, [%rd18];
	add.s32 	%r42, %r47, %r4;
	mul.wide.s32 	%rd19, %r42, 4;
	add.s64 	%rd20, %rd1, %rd19;
	ld.global.f32 	%f91, [%rd20];
	fma.rn.f32 	%f92, %f90, %f91, %f113;
	ld.global.f32 	%f93, [%rd18+4];
	ld.global.f32 	%f94, [%rd20+4];
	fma.rn.f32 	%f95, %f93, %f94, %f92;
	ld.global.f32 	%f96, [%rd18+8];
	ld.global.f32 	%f97, [%rd20+8];
	fma.rn.f32 	%f98, %f96, %f97, %f95;
	ld.global.f32 	%f99, [%rd18+12];
	ld.global.f32 	%f100, [%rd20+12];
	fma.rn.f32 	%f113, %f99, %f100, %f98;
	add.s32 	%r47, %r47, 4;
$L__BB0_11:
	setp.eq.s32 	%p9, %r18, 0;
	@%p9 bra 	$L__BB0_14;
	add.s32 	%r51, %r47, %r4;
	add.s32 	%r50, %r47, %r3;
	neg.s32 	%r49, %r18;
$L__BB0_13:
	.pragma "nounroll";
	mul.wide.s32 	%rd21, %r51, 4;
	add.s64 	%rd22, %rd1, %rd21;
	mul.wide.s32 	%rd23, %r50, 4;
	add.s64 	%rd24, %rd2, %rd23;
	ld.global.f32 	%f101, [%rd24];
	ld.global.f32 	%f102, [%rd22];
	fma.rn.f32 	%f113, %f101, %f102, %f113;
	add.s32 	%r51, %r51, 1;
	add.s32 	%r50, %r50, 1;
	add.s32 	%r49, %r49, 1;
	setp.ne.s32 	%p10, %r49, 0;
	@%p10 bra 	$L__BB0_13;
$L__BB0_14:
	cvta.to.global.u64 	%rd25, %rd5;
	mul.wide.s32 	%rd26, %r2, 4;
	add.s64 	%rd27, %rd25, %rd26;
	ld.global.f32 	%f103, [%rd27];
	add.f32 	%f104, %f113, %f103;
	cvta.to.global.u64 	%rd28, %rd6;
	mul.wide.s32 	%rd29, %r1, 4;
	add.s64 	%rd30, %rd28, %rd29;
	st.global.f32 	[%rd30], %f104;
$L__BB0_15:
	ret;

}
	// .globl	_Z22linear_backward_kernelPKfS0_S0_PfS1_iii
.visible .entry _Z22linear_backward_kernelPKfS0_S0_PfS1_iii(
	.param .u64 .ptr .align 1 _Z22linear_backward_kernelPKfS0_S0_PfS1_iii_param_0,
	.param .u64 .ptr .align 1 _Z22linear_backward_kernelPKfS0_S0_PfS1_iii_param_1,
	.param .u64 .ptr .align 1 _Z22linear_backward_kernelPKfS0_S0_PfS1_iii_param_2,
	.param .u64 .ptr .align 1 _Z22linear_backward_kernelPKfS0_S0_PfS1_iii_param_3,
	.param .u64 .ptr .align 1 _Z22linear_backward_kernelPKfS0_S0_PfS1_iii_param_4,
	.param .u32 _Z22linear_backward_kernelPKfS0_S0_PfS1_iii_param_5,
	.param .u32 _Z22linear_backward_kernelPKfS0_S0_PfS1_iii_param_6,
	.param .u32 _Z22linear_backward_kernelPKfS0_S0_PfS1_iii_param_7
)
{
	.reg .pred 	%p<11>;
	.reg .b32 	%r<21>;
	.reg .b32 	%f<7>;
	.reg .b64 	%rd<17>;

	ld.param.u64 	%rd2, [_Z22linear_backward_kernelPKfS0_S0_PfS1_iii_param_0];
	ld.param.u64 	%rd5, [_Z22linear_backward_kernelPKfS0_S0_PfS1_iii_param_2];
	ld.param.u64 	%rd3, [_Z22linear_backward_kernelPKfS0_S0_PfS1_iii_param_3];
	ld.param.u64 	%rd4, [_Z22linear_backward_kernelPKfS0_S0_PfS1_iii_param_4];
	ld.param.u32 	%r7, [_Z22linear_backward_kernelPKfS0_S0_PfS1_iii_param_5];
	ld.param.u32 	%r5, [_Z22linear_backward_kernelPKfS0_S0_PfS1_iii_param_6];
	ld.param.u32 	%r6, [_Z22linear_backward_kernelPKfS0_S0_PfS1_iii_param_7];
	cvta.to.global.u64 	%rd6, %rd5;
	mov.u32 	%r8, %ctaid.x;
	mov.u32 	%r9, %ntid.x;
	mov.u32 	%r10, %tid.x;
	mad.lo.s32 	%r1, %r8, %r9, %r10;
	mov.u32 	%r11, %ctaid.y;
	mov.u32 	%r12, %ntid.y;
	mov.u32 	%r13, %tid.y;
	mad.lo.s32 	%r14, %r11, %r12, %r13;
	mov.u32 	%r15, %ctaid.z;
	mov.u32 	%r16, %ntid.z;
	mov.u32 	%r17, %tid.z;
	mad.lo.s32 	%r3, %r15, %r16, %r17;
	setp.ge.s32 	%p1, %r1, %r5;
	setp.ge.s32 	%p2, %r14, %r7;
	or.pred  	%p3, %p1, %p2;
	setp.ge.s32 	%p4, %r3, %r6;
	mad.lo.s32 	%r18, %r5, %r3, %r1;
	mul.wide.s32 	%rd7, %r18, 4;
	add.s64 	%rd1, %rd6, %rd7;
	or.pred  	%p5, %p3, %p4;
	@%p5 bra 	$L__BB1_2;
	cvta.to.global.u64 	%rd8, %rd2;
	cvta.to.global.u64 	%rd9, %rd3;
	mad.lo.s32 	%r19, %r7, %r3, %r14;
	mul.wide.u32 	%rd10, %r19, 4;
	add.s64 	%rd11, %rd8, %rd10;
	ld.global.nc.f32 	%f1, [%rd11];
	ld.global.nc.f32 	%f2, [%rd1];
	mul.f32 	%f3, %f1, %f2;
	mad.lo.s32 	%r20, %r7, %r1, %r14;
	mul.wide.s32 	%rd12, %r20, 4;
	add.s64 	%rd13, %rd9, %rd12;
	atom.global.add.f32 	%f4, [%rd13], %f3;
$L__BB1_2:
	setp.ge.s32 	%p6, %r3, %r6;
	setp.ge.s32 	%p7, %r1, %r5;
	setp.ne.s32 	%p8, %r14, 0;
	or.pred  	%p9, %p6, %p7;
	or.pred  	%p10, %p9, %p8;
	@%p10 bra 	$L__BB1_4;
	cvta.to.global.u64 	%rd14, %rd4;
	mul.wide.s32 	%rd15, %r1, 4;
	add.s64 	%rd16, %rd14, %rd15;
	ld.global.nc.f32 	%f5, [%rd1];
	atom.global.add.f32 	%f6, [%rd16], %f5;
$L__BB1_4:
	ret;

}
	// .globl	_Z18fc1_forward_kernelPKfS0_S0_Pfiii
.visible .entry _Z18fc1_forward_kernelPKfS0_S0_Pfiii(
	.param .u64 .ptr .align 1 _Z18fc1_forward_kernelPKfS0_S0_Pfiii_param_0,
	.param .u64 .ptr .align 1 _Z18fc1_forward_kernelPKfS0_S0_Pfiii_param_1,
	.param .u64 .ptr .align 1 _Z18fc1_forward_kernelPKfS0_S0_Pfiii_param_2,
	.param .u64 .ptr .align 1 _Z18fc1_forward_kernelPKfS0_S0_Pfiii_param_3,
	.param .u32 _Z18fc1_forward_kernelPKfS0_S0_Pfiii_param_4,
	.param .u32 _Z18fc1_forward_kernelPKfS0_S0_Pfiii_param_5,
	.param .u32 _Z18fc1_forward_kernelPKfS0_S0_Pfiii_param_6
)
{
	.reg .pred 	%p<13>;
	.reg .b32 	%r<52>;
	.reg .b32 	%f<129>;
	.reg .b64 	%rd<31>;

	ld.param.u64 	%rd7, [_Z18fc1_forward_kernelPKfS0_S0_Pfiii_param_0];
	ld.param.u64 	%rd8, [_Z18fc1_forward_kernelPKfS0_S0_Pfiii_param_1];
	ld.param.u64 	%rd5, [_Z18fc1_forward_kernelPKfS0_S0_Pfiii_param_2];
	ld.param.u64 	%rd6, [_Z18fc1_forward_kernelPKfS0_S0_Pfiii_param_3];
	ld.param.u32 	%r30, [_Z18fc1_forward_kernelPKfS0_S0_Pfiii_param_4];
	ld.param.u32 	%r31, [_Z18fc1_forward_kernelPKfS0_S0_Pfiii_param_5];
	ld.param.u32 	%r32, [_Z18fc1_forward_kernelPKfS0_S0_Pfiii_param_6];
	cvta.to.global.u64 	%rd1, %rd8;
	cvta.to.global.u64 	%rd2, %rd7;
	mov.u32 	%r33, %ctaid.x;
	mov.u32 	%r34, %ntid.x;
	mov.u32 	%r35, %tid.x;
	mad.lo.s32 	%r1, %r33, %r34, %r35;
	mul.lo.s32 	%r36, %r32, %r31;
	setp.ge.s32 	%p1, %r1, %r36;
	@%p1 bra 	$L__BB2_15;
	rem.s32 	%r2, %r1, %r31;
	setp.lt.s32 	%p2, %r30, 1;
	mov.f32 	%f128, 0f00000000;
	@%p2 bra 	$L__BB2_14;
	div.s32 	%r38, %r1, %r31;
	mul.lo.s32 	%r3, %r38, %r30;
	mul.lo.s32 	%r4, %r2, %r30;
	and.b32  	%r5, %r30, 15;
	setp.lt.u32 	%p3, %r30, 16;
	mov.f32 	%f128, 0f00000000;
	mov.b32 	%r47, 0;
	@%p3 bra 	$L__BB2_5;
	and.b32  	%r47, %r30, 2147483632;
	neg.s32 	%r45, %r47;
	add.s64 	%rd3, %rd2, 32;
	add.s64 	%rd4, %rd1, 32;
	mov.f32 	%f128, 0f00000000;
	mov.u32 	%r43, %r4;
	mov.u32 	%r44, %r3;
$L__BB2_4:
	.pragma "nounroll";
	mul.wide.s32 	%rd9, %r44, 4;
	add.s64 	%rd10, %rd3, %rd9;
	mul.wide.s32 	%rd11, %r43, 4;
	add.s64 	%rd12, %rd4, %rd11;
	ld.global.f32 	%f18, [%rd10+-32];
	ld.global.f32 	%f19, [%rd12+-32];
	fma.rn.f32 	%f20, %f18, %f19, %f128;
	ld.global.f32 	%f21, [%rd10+-28];
	ld.global.f32 	%f22, [%rd12+-28];
	fma.rn.f32 	%f23, %f21, %f22, %f20;
	ld.global.f32 	%f24, [%rd10+-24];
	ld.global.f32 	%f25, [%rd12+-24];
	fma.rn.f32 	%f26, %f24, %f25, %f23;
	ld.global.f32 	%f27, [%rd10+-20];
	ld.global.f32 	%f28, [%rd12+-20];
	fma.rn.f32 	%f29, %f27, %f28, %f26;
	ld.global.f32 	%f30, [%rd10+-16];
	ld.global.f32 	%f31, [%rd12+-16];
	fma.rn.f32 	%f32, %f30, %f31, %f29;
	ld.global.f32 	%f33, [%rd10+-12];
	ld.global.f32 	%f34, [%rd12+-12];
	fma.rn.f32 	%f35, %f33, %f34, %f32;
	ld.global.f32 	%f36, [%rd10+-8];
	ld.global.f32 	%f37, [%rd12+-8];
	fma.rn.f32 	%f38, %f36, %f37, %f35;
	ld.global.f32 	%f39, [%rd10+-4];
	ld.global.f32 	%f40, [%rd12+-4];
	fma.rn.f32 	%f41, %f39, %f40, %f38;
	ld.global.f32 	%f42, [%rd10];
	ld.global.f32 	%f43, [%rd12];
	fma.rn.f32 	%f44, %f42, %f43, %f41;
	ld.global.f32 	%f45, [%rd10+4];
	ld.global.f32 	%f46, [%rd12+4];
	fma.rn.f32 	%f47, %f45, %f46, %f44;
	ld.global.f32 	%f48, [%rd10+8];
	ld.global.f32 	%f49, [%rd12+8];
	fma.rn.f32 	%f50, %f48, %f49, %f47;
	ld.global.f32 	%f51, [%rd10+12];
	ld.global.f32 	%f52, [%rd12+12];
	fma.rn.f32 	%f53, %f51, %f52, %f50;
	ld.global.f32 	%f54, [%rd10+16];
	ld.global.f32 	%f55, [%rd12+16];
	fma.rn.f32 	%f56, %f54, %f55, %f53;
	ld.global.f32 	%f57, [%rd10+20];
	ld.global.f32 	%f58, [%rd12+20];
	fma.rn.f32 	%f59, %f57, %f58, %f56;
	ld.global.f32 	%f60, [%rd10+24];
	ld.global.f32 	%f61, [%rd12+24];
	fma.rn.f32 	%f62, %f60, %f61, %f59;
	ld.global.f32 	%f63, [%rd10+28];
	ld.global.f32 	%f64, [%rd12+28];
	fma.rn.f32 	%f128, %f63, %f64, %f62;
	add.s32 	%r45, %r45, 16;
	add.s32 	%r44, %r44, 16;
	add.s32 	%r43, %r43, 16;
	setp.ne.s32 	%p4, %r45, 0;
	@%p4 bra 	$L__BB2_4;
$L__BB2_5:
	setp.eq.s32 	%p5, %r5, 0;
	@%p5 bra 	$L__BB2_14;
	and.b32  	%r15, %r30, 7;
	setp.lt.u32 	%p6, %r5, 8;
	@%p6 bra 	$L__BB2_8;
	add.s32 	%r39, %r47, %r3;
	mul.wide.s32 	%rd13, %r39, 4;
	add.s64 	%rd14, %rd2, %rd13;
	ld.global.f32 	%f66, [%rd14];
	add.s32 	%r40, %r47, %r4;
	mul.wide.s32 	%rd15, %r40, 4;
	add.s64 	%rd16, %rd1, %rd15;
	ld.global.f32 	%f67, [%rd16];
	fma.rn.f32 	%f68, %f66, %f67, %f128;
	ld.global.f32 	%f69, [%rd14+4];
	ld.global.f32 	%f70, [%rd16+4];
	fma.rn.f32 	%f71, %f69, %f70, %f68;
	ld.global.f32 	%f72, [%rd14+8];
	ld.global.f32 	%f73, [%rd16+8];
	fma.rn.f32 	%f74, %f72, %f73, %f71;
	ld.global.f32 	%f75, [%rd14+12];
	ld.global.f32 	%f76, [%rd16+12];
	fma.rn.f32 	%f77, %f75, %f76, %f74;
	ld.global.f32 	%f78, [%rd14+16];
	ld.global.f32 	%f79, [%rd16+16];
	fma.rn.f32 	%f80, %f78, %f79, %f77;
	ld.global.f32 	%f81, [%rd14+20];
	ld.global.f32 	%f82, [%rd16+20];
	fma.rn.f32 	%f83, %f81, %f82, %f80;
	ld.global.f32 	%f84, [%rd14+24];
	ld.global.f32 	%f85, [%rd16+24];
	fma.rn.f32 	%f86, %f84, %f85, %f83;
	ld.global.f32 	%f87, [%rd14+28];
	ld.global.f32 	%f88, [%rd16+28];
	fma.rn.f32 	%f128, %f87, %f88, %f86;
	add.s32 	%r47, %r47, 8;
$L__BB2_8:
	setp.eq.s32 	%p7, %r15, 0;
	@%p7 bra 	$L__BB2_14;
	and.b32  	%r18, %r30, 3;
	setp.lt.u32 	%p8, %r15, 4;
	@%p8 bra 	$L__BB2_11;
	add.s32 	%r41, %r47, %r3;
	mul.wide.s32 	%rd17, %r41, 4;
	add.s64 	%rd18, %rd2, %rd17;
	ld.global.f32 	%f90, [%rd18];
	add.s32 	%r42, %r47, %r4;
	mul.wide.s32 	%rd19, %r42, 4;
	add.s64 	%rd20, %rd1, %rd19;
	ld.global.f32 	%f91, [%rd20];
	fma.rn.f32 	%f92, %f90, %f91, %f128;
	ld.global.f32 	%f93, [%rd18+4];
	ld.global.f32 	%f94, [%rd20+4];
	fma.rn.f32 	%f95, %f93, %f94, %f92;
	ld.global.f32 	%f96, [%rd18+8];
	ld.global.f32 	%f97, [%rd20+8];
	fma.rn.f32 	%f98, %f96, %f97, %f95;
	ld.global.f32 	%f99, [%rd18+12];
	ld.global.f32 	%f100, [%rd20+12];
	fma.rn.f32 	%f128, %f99, %f100, %f98;
	add.s32 	%r47, %r47, 4;
$L__BB2_11:
	setp.eq.s32 	%p9, %r18, 0;
	@%p9 bra 	$L__BB2_14;
	add.s32 	%r51, %r47, %r4;
	add.s32 	%r50, %r47, %r3;
	neg.s32 	%r49, %r18;
$L__BB2_13:
	.pragma "nounroll";
	mul.wide.s32 	%rd21, %r51, 4;
	add.s64 	%rd22, %rd1, %rd21;
	mul.wide.s32 	%rd23, %r50, 4;
	add.s64 	%rd24, %rd2, %rd23;
	ld.global.f32 	%f101, [%rd24];
	ld.global.f32 	%f102, [%rd22];
	fma.rn.f32 	%f128, %f101, %f102, %f128;
	add.s32 	%r51, %r51, 1;
	add.s32 	%r50, %r50, 1;
	add.s32 	%r49, %r49, 1;
	setp.ne.s32 	%p10, %r49, 0;
	@%p10 bra 	$L__BB2_13;
$L__BB2_14:
	cvta.to.global.u64 	%rd25, %rd5;
	mul.wide.s32 	%rd26, %r2, 4;
	add.s64 	%rd27, %rd25, %rd26;
	ld.global.f32 	%f103, [%rd27];
	add.f32 	%f104, %f128, %f103;
	abs.f32 	%f105, %f104;
	mul.f32 	%f106, %f105, 0f4038AA3B;
	ex2.approx.ftz.f32 	%f107, %f106;
	add.f32 	%f108, %f107, 0f3F800000;
	rcp.approx.ftz.f32 	%f109, %f108;
	fma.rn.f32 	%f110, %f109, 0fC0000000, 0f3F800000;
	setp.ge.f32 	%p11, %f105, 0f41102CB4;
	selp.f32 	%f111, 0f3F800000, %f110, %p11;
	copysign.f32 	%f112, %f104, %f111;
	mul.f32 	%f113, %f104, %f104;
	fma.rn.f32 	%f114, %f113, 0f3C80F082, 0fBD563CAE;
	fma.rn.f32 	%f115, %f114, %f113, 0f3E085941;
	fma.rn.f32 	%f116, %f115, %f113, 0fBEAAA9ED;
	fma.rn.f32 	%f117, %f116, %f113, 0f00000000;
	fma.rn.f32 	%f118, %f117, %f104, %f104;
	setp.ge.f32 	%p12, %f105, 0f3F19999A;
	selp.f32 	%f119, %f112, %f118, %p12;
	cvta.to.global.u64 	%rd28, %rd6;
	mul.wide.s32 	%rd29, %r1, 4;
	add.s64 	%rd30, %rd28, %rd29;
	st.global.f32 	[%rd30], %f119;
$L__BB2_15:
	ret;

}
	// .globl	_Z18fc2_forward_kernelPKfS0_S0_Pfiii
.visible .entry _Z18fc2_forward_kernelPKfS0_S0_Pfiii(
	.param .u64 .ptr .align 1 _Z18fc2_forward_kernelPKfS0_S0_Pfiii_param_0,
	.param .u64 .ptr .align 1 _Z18fc2_forward_kernelPKfS0_S0_Pfiii_param_1,
	.param .u64 .ptr .align 1 _Z18fc2_forward_kernelPKfS0_S0_Pfiii_param_2,
	.param .u64 .ptr .align 1 _Z18fc2_forward_kernelPKfS0_S0_Pfiii_param_3,
	.param .u32 _Z18fc2_forward_kernelPKfS0_S0_Pfiii_param_4,
	.param .u32 _Z18fc2_forward_kernelPKfS0_S0_Pfiii_param_5,
	.param .u32 _Z18fc2_forward_kernelPKfS0_S0_Pfiii_param_6
)
{
	.reg .pred 	%p<17>;
	.reg .b32 	%r<73>;
	.reg .b32 	%f<124>;
	.reg .b64 	%rd<31>;

	ld.param.u64 	%rd7, [_Z18fc2_forward_kernelPKfS0_S0_Pfiii_param_0];
	ld.param.u64 	%rd8, [_Z18fc2_forward_kernelPKfS0_S0_Pfiii_param_1];
	ld.param.u64 	%rd5, [_Z18fc2_forward_kernelPKfS0_S0_Pfiii_param_2];
	ld.param.u64 	%rd6, [_Z18fc2_forward_kernelPKfS0_S0_Pfiii_param_3];
	ld.param.u32 	%r35, [_Z18fc2_forward_kernelPKfS0_S0_Pfiii_param_4];
	ld.param.u32 	%r36, [_Z18fc2_forward_kernelPKfS0_S0_Pfiii_param_5];
	ld.param.u32 	%r37, [_Z18fc2_forward_kernelPKfS0_S0_Pfiii_param_6];
	cvta.to.global.u64 	%rd1, %rd8;
	cvta.to.global.u64 	%rd2, %rd7;
	mov.u32 	%r38, %tid.x;
	shr.u32 	%r39, %r38, 5;
	and.b32  	%r1, %r38, 31;
	mov.u32 	%r40, %ctaid.x;
	mov.u32 	%r41, %ntid.x;
	shr.u32 	%r42, %r41, 5;
	mad.lo.s32 	%r2, %r42, %r40, %r39;
	mul.lo.s32 	%r43, %r37, %r36;
	setp.ge.s32 	%p1, %r2, %r43;
	@%p1 bra 	$L__BB3_16;
	rem.s32 	%r3, %r2, %r36;
	setp.ge.s32 	%p2, %r1, %r35;
	mov.f32 	%f123, 0f00000000;
	@%p2 bra 	$L__BB3_14;
	div.s32 	%r44, %r2, %r36;
	mul.lo.s32 	%r4, %r44, %r35;
	mul.lo.s32 	%r5, %r3, %r35;
	not.b32 	%r45, %r1;
	add.s32 	%r46, %r35, %r45;
	shr.u32 	%r47, %r46, 5;
	add.s32 	%r6, %r47, 1;
	and.b32  	%r7, %r6, 15;
	setp.lt.u32 	%p3, %r46, 480;
	mov.f32 	%f123, 0f00000000;
	mov.u32 	%r72, %r1;
	@%p3 bra 	$L__BB3_5;
	and.b32  	%r48, %r6, 268435440;
	neg.s32 	%r71, %r48;
	add.s64 	%rd3, %rd2, 1024;
	add.s32 	%r70, %r4, %r1;
	add.s64 	%rd4, %rd1, 1024;
	add.s32 	%r69, %r5, %r1;
	mov.f32 	%f123, 0f00000000;
	mov.u32 	%r72, %r1;
$L__BB3_4:
	.pragma "nounroll";
	mul.wide.s32 	%rd9, %r70, 4;
	add.s64 	%rd10, %rd3, %rd9;
	mul.wide.s32 	%rd11, %r69, 4;
	add.s64 	%rd12, %rd4, %rd11;
	ld.global.f32 	%f19, [%rd10+-1024];
	ld.global.f32 	%f20, [%rd12+-1024];
	fma.rn.f32 	%f21, %f19, %f20, %f123;
	ld.global.f32 	%f22, [%rd10+-896];
	ld.global.f32 	%f23, [%rd12+-896];
	fma.rn.f32 	%f24, %f22, %f23, %f21;
	ld.global.f32 	%f25, [%rd10+-768];
	ld.global.f32 	%f26, [%rd12+-768];
	fma.rn.f32 	%f27, %f25, %f26, %f24;
	ld.global.f32 	%f28, [%rd10+-640];
	ld.global.f32 	%f29, [%rd12+-640];
	fma.rn.f32 	%f30, %f28, %f29, %f27;
	ld.global.f32 	%f31, [%rd10+-512];
	ld.global.f32 	%f32, [%rd12+-512];
	fma.rn.f32 	%f33, %f31, %f32, %f30;
	ld.global.f32 	%f34, [%rd10+-384];
	ld.global.f32 	%f35, [%rd12+-384];
	fma.rn.f32 	%f36, %f34, %f35, %f33;
	ld.global.f32 	%f37, [%rd10+-256];
	ld.global.f32 	%f38, [%rd12+-256];
	fma.rn.f32 	%f39, %f37, %f38, %f36;
	ld.global.f32 	%f40, [%rd10+-128];
	ld.global.f32 	%f41, [%rd12+-128];
	fma.rn.f32 	%f42, %f40, %f41, %f39;
	ld.global.f32 	%f43, [%rd10];
	ld.global.f32 	%f44, [%rd12];
	fma.rn.f32 	%f45, %f43, %f44, %f42;
	ld.global.f32 	%f46, [%rd10+128];
	ld.global.f32 	%f47, [%rd12+128];
	fma.rn.f32 	%f48, %f46, %f47, %f45;
	ld.global.f32 	%f49, [%rd10+256];
	ld.global.f32 	%f50, [%rd12+256];
	fma.rn.f32 	%f51, %f49, %f50, %f48;
	ld.global.f32 	%f52, [%rd10+384];
	ld.global.f32 	%f53, [%rd12+384];
	fma.rn.f32 	%f54, %f52, %f53, %f51;
	ld.global.f32 	%f55, [%rd10+512];
	ld.global.f32 	%f56, [%rd12+512];
	fma.rn.f32 	%f57, %f55, %f56, %f54;
	ld.global.f32 	%f58, [%rd10+640];
	ld.global.f32 	%f59, [%rd12+640];
	fma.rn.f32 	%f60, %f58, %f59, %f57;
	ld.global.f32 	%f61, [%rd10+768];
	ld.global.f32 	%f62, [%rd12+768];
	fma.rn.f32 	%f63, %f61, %f62, %f60;
	ld.global.f32 	%f64, [%rd10+896];
	ld.global.f32 	%f65, [%rd12+896];
	fma.rn.f32 	%f123, %f64, %f65, %f63;
	add.s32 	%r72, %r72, 512;
	add.s32 	%r71, %r71, 16;
	add.s32 	%r70, %r70, 512;
	add.s32 	%r69, %r69, 512;
	setp.eq.s32 	%p4, %r71, 0;
	@%p4 bra 	$L__BB3_5;
	bra.uni 	$L__BB3_4;
$L__BB3_5:
	setp.eq.s32 	%p5, %r7, 0;
	@%p5 bra 	$L__BB3_14;
	and.b32  	%r12, %r6, 7;
	setp.lt.u32 	%p6, %r7, 8;
	@%p6 bra 	$L__BB3_8;
	add.s32 	%r49, %r72, %r4;
	mul.wide.s32 	%rd13, %r49, 4;
	add.s64 	%rd14, %rd2, %rd13;
	ld.global.f32 	%f67, [%rd14];
	add.s32 	%r50, %r72, %r5;
	mul.wide.s32 	%rd15, %r50, 4;
	add.s64 	%rd16, %rd1, %rd15;
	ld.global.f32 	%f68, [%rd16];
	fma.rn.f32 	%f69, %f67, %f68, %f123;
	ld.global.f32 	%f70, [%rd14+128];
	ld.global.f32 	%f71, [%rd16+128];
	fma.rn.f32 	%f72, %f70, %f71, %f69;
	ld.global.f32 	%f73, [%rd14+256];
	ld.global.f32 	%f74, [%rd16+256];
	fma.rn.f32 	%f75, %f73, %f74, %f72;
	ld.global.f32 	%f76, [%rd14+384];
	ld.global.f32 	%f77, [%rd16+384];
	fma.rn.f32 	%f78, %f76, %f77, %f75;
	ld.global.f32 	%f79, [%rd14+512];
	ld.global.f32 	%f80, [%rd16+512];
	fma.rn.f32 	%f81, %f79, %f80, %f78;
	ld.global.f32 	%f82, [%rd14+640];
	ld.global.f32 	%f83, [%rd16+640];
	fma.rn.f32 	%f84, %f82, %f83, %f81;
	ld.global.f32 	%f85, [%rd14+768];
	ld.global.f32 	%f86, [%rd16+768];
	fma.rn.f32 	%f87, %f85, %f86, %f84;
	ld.global.f32 	%f88, [%rd14+896];
	ld.global.f32 	%f89, [%rd16+896];
	fma.rn.f32 	%f123, %f88, %f89, %f87;
	add.s32 	%r72, %r72, 256;
$L__BB3_8:
	setp.eq.s32 	%p7, %r12, 0;
	@%p7 bra 	$L__BB3_14;
	and.b32  	%r15, %r6, 3;
	setp.lt.u32 	%p8, %r12, 4;
	@%p8 bra 	$L__BB3_11;
	add.s32 	%r51, %r72, %r4;
	mul.wide.s32 	%rd17, %r51, 4;
	add.s64 	%rd18, %rd2, %rd17;
	ld.global.f32 	%f91, [%rd18];
	add.s32 	%r52, %r72, %r5;
	mul.wide.s32 	%rd19, %r52, 4;
	add.s64 	%rd20, %rd1, %rd19;
	ld.global.f32 	%f92, [%rd20];
	fma.rn.f32 	%f93, %f91, %f92, %f123;
	ld.global.f32 	%f94, [%rd18+128];
	ld.global.f32 	%f95, [%rd20+128];
	fma.rn.f32 	%f96, %f94, %f95, %f93;
	ld.global.f32 	%f97, [%rd18+256];
	ld.global.f32 	%f98, [%rd20+256];
	fma.rn.f32 	%f99, %f97, %f98, %f96;
	ld.global.f32 	%f100, [%rd18+384];
	ld.global.f32 	%f101, [%rd20+384];
	fma.rn.f32 	%f123, %f100, %f101, %f99;
	add.s32 	%r72, %r72, 128;
$L__BB3_11:
	setp.eq.s32 	%p9, %r15, 0;
	@%p9 bra 	$L__BB3_14;
	add.s32 	%r68, %r72, %r5;
	add.s32 	%r67, %r72, %r4;
	neg.s32 	%r66, %r15;
$L__BB3_13:
	.pragma "nounroll";
	mul.wide.s32 	%rd21, %r68, 4;
	add.s64 	%rd22, %rd1, %rd21;
	mul.wide.s32 	%rd23, %r67, 4;
	add.s64 	%rd24, %rd2, %rd23;
	ld.global.f32 	%f102, [%rd24];
	ld.global.f32 	%f103, [%rd22];
	fma.rn.f32 	%f123, %f102, %f103, %f123;
	add.s32 	%r68, %r68, 32;
	add.s32 	%r67, %r67, 32;
	add.s32 	%r66, %r66, 1;
	setp.eq.s32 	%p10, %r66, 0;
	@%p10 bra 	$L__BB3_14;
	bra.uni 	$L__BB3_13;
$L__BB3_14:
	mov.b32 	%r53, %f123;
	shfl.sync.down.b32	%r54|%p11, %r53, 16, 31, -1;
	mov.b32 	%f104, %r54;
	add.f32 	%f105, %f123, %f104;
	mov.b32 	%r55, %f105;
	shfl.sync.down.b32	%r56|%p12, %r55, 8, 31, -1;
	mov.b32 	%f106, %r56;
	add.f32 	%f107, %f105, %f106;
	mov.b32 	%r57, %f107;
	shfl.sync.down.b32	%r58|%p13, %r57, 4, 31, -1;
	mov.b32 	%f108, %r58;
	add.f32 	%f109, %f107, %f108;
	mov.b32 	%r59, %f109;
	shfl.sync.down.b32	%r60|%p14, %r59, 2, 31, -1;
	mov.b32 	%f110, %r60;
	add.f32 	%f111, %f109, %f110;
	mov.b32 	%r61, %f111;
	shfl.sync.down.b32	%r62|%p15, %r61, 1, 31, -1;
	mov.b32 	%f112, %r62;
	add.f32 	%f14, %f111, %f112;
	setp.ne.s32 	%p16, %r1, 0;
	@%p16 bra 	$L__BB3_16;
	cvta.to.global.u64 	%rd25, %rd5;
	mul.wide.s32 	%rd26, %r3, 4;
	add.s64 	%rd27, %rd25, %rd26;
	ld.global.f32 	%f113, [%rd27];
	add.f32 	%f114, %f14, %f113;
	cvta.to.global.u64 	%rd28, %rd6;
	mul.wide.s32 	%rd29, %r2, 4;
	add.s64 	%rd30, %rd28, %rd29;
	st.global.f32 	[%rd30], %f114;
$L__BB3_16:
	ret;

}
	// .globl	_Z19fc2_backward_kernelPKfS0_PfS1_iii
.visible .entry _Z19fc2_backward_kernelPKfS0_PfS1_iii(
	.param .u64 .ptr .align 1 _Z19fc2_backward_kernelPKfS0_PfS1_iii_param_0,
	.param .u64 .ptr .align 1 _Z19fc2_backward_kernelPKfS0_PfS1_iii_param_1,
	.param .u64 .ptr .align 1 _Z19fc2_backward_kernelPKfS0_PfS1_iii_param_2,
	.param .u64 .ptr .align 1 _Z19fc2_backward_kernelPKfS0_PfS1_iii_param_3,
	.param .u32 _Z19fc2_backward_kernelPKfS0_PfS1_iii_param_4,
	.param .u32 _Z19fc2_backward_kernelPKfS0_PfS1_iii_param_5,
	.param .u32 _Z19fc2_backward_kernelPKfS0_PfS1_iii_param_6
)
{
	.reg .pred 	%p<11>;
	.reg .b32 	%r<21>;
	.reg .b32 	%f<7>;
	.reg .b64 	%rd<17>;

	ld.param.u64 	%rd2, [_Z19fc2_backward_kernelPKfS0_PfS1_iii_param_0];
	ld.param.u64 	%rd5, [_Z19fc2_backward_kernelPKfS0_PfS1_iii_param_1];
	ld.param.u64 	%rd3, [_Z19fc2_backward_kernelPKfS0_PfS1_iii_param_2];
	ld.param.u64 	%rd4, [_Z19fc2_backward_kernelPKfS0_PfS1_iii_param_3];
	ld.param.u32 	%r7, [_Z19fc2_backward_kernelPKfS0_PfS1_iii_param_4];
	ld.param.u32 	%r5, [_Z19fc2_backward_kernelPKfS0_PfS1_iii_param_5];
	ld.param.u32 	%r6, [_Z19fc2_backward_kernelPKfS0_PfS1_iii_param_6];
	cvta.to.global.u64 	%rd6, %rd5;
	mov.u32 	%r8, %ctaid.x;
	mov.u32 	%r9, %ntid.x;
	mov.u32 	%r10, %tid.x;
	mad.lo.s32 	%r1, %r8, %r9, %r10;
	mov.u32 	%r11, %ctaid.y;
	mov.u32 	%r12, %ntid.y;
	mov.u32 	%r13, %tid.y;
	mad.lo.s32 	%r14, %r11, %r12, %r13;
	mov.u32 	%r15, %ctaid.z;
	mov.u32 	%r16, %ntid.z;
	mov.u32 	%r17, %tid.z;
	mad.lo.s32 	%r3, %r15, %r16, %r17;
	setp.ge.s32 	%p1, %r1, %r5;
	setp.ge.s32 	%p2, %r14, %r7;
	or.pred  	%p3, %p1, %p2;
	setp.ge.s32 	%p4, %r3, %r6;
	mad.lo.s32 	%r18, %r5, %r3, %r1;
	mul.wide.s32 	%rd7, %r18, 4;
	add.s64 	%rd1, %rd6, %rd7;
	or.pred  	%p5, %p3, %p4;
	@%p5 bra 	$L__BB4_2;
	cvta.to.global.u64 	%rd8, %rd2;
	cvta.to.global.u64 	%rd9, %rd3;
	mad.lo.s32 	%r19, %r7, %r3, %r14;
	mul.wide.u32 	%rd10, %r19, 4;
	add.s64 	%rd11, %rd8, %rd10;
	ld.global.nc.f32 	%f1, [%rd11];
	ld.global.nc.f32 	%f2, [%rd1];
	mul.f32 	%f3, %f1, %f2;
	mad.lo.s32 	%r20, %r7, %r1, %r14;
	mul.wide.s32 	%rd12, %r20, 4;
	add.s64 	%rd13, %rd9, %rd12;
	atom.global.add.f32 	%f4, [%rd13], %f3;
$L__BB4_2:
	setp.ge.s32 	%p6, %r3, %r6;
	setp.ge.s32 	%p7, %r1, %r5;
	setp.ne.s32 	%p8, %r14, 0;
	or.pred  	%p9, %p6, %p7;
	or.pred  	%p10, %p9, %p8;
	@%p10 bra 	$L__BB4_4;
	cvta.to.global.u64 	%rd14, %rd4;
	mul.wide.s32 	%rd15, %r1, 4;
	add.s64 	%rd16, %rd14, %rd15;
	ld.global.nc.f32 	%f5, [%rd1];
	atom.global.add.f32 	%f6, [%rd16], %f5;
$L__BB4_4:
	ret;

}
	// .globl	_Z19fc1_backward_kernelPKfS0_S0_S0_PfS1_iiii
.visible .entry _Z19fc1_backward_kernelPKfS0_S0_S0_PfS1_iiii(
	.param .u64 .ptr .align 1 _Z19fc1_backward_kernelPKfS0_S0_S0_PfS1_iiii_param_0,
	.param .u64 .ptr .align 1 _Z19fc1_backward_kernelPKfS0_S0_S0_PfS1_iiii_param_1,
	.param .u64 .ptr .align 1 _Z19fc1_backward_kernelPKfS0_S0_S0_PfS1_iiii_param_2,
	.param .u64 .ptr .align 1 _Z19fc1_backward_kernelPKfS0_S0_S0_PfS1_iiii_param_3,
	.param .u64 .ptr .align 1 _Z19fc1_backward_kernelPKfS0_S0_S0_PfS1_iiii_param_4,
	.param .u64 .ptr .align 1 _Z19fc1_backward_kernelPKfS0_S0_S0_PfS1_iiii_param_5,
	.param .u32 _Z19fc1_backward_kernelPKfS0_S0_S0_PfS1_iiii_param_6,
	.param .u32 _Z19fc1_backward_kernelPKfS0_S0_S0_PfS1_iiii_param_7,
	.param .u32 _Z19fc1_backward_kernelPKfS0_S0_S0_PfS1_iiii_param_8,
	.param .u32 _Z19fc1_backward_kernelPKfS0_S0_S0_PfS1_iiii_param_9
)
{
	.reg .pred 	%p<14>;
	.reg .b32 	%r<38>;
	.reg .b32 	%f<25>;
	.reg .b64 	%rd<25>;
	// demoted variable
	.shared .align 4 .b8 _ZZ19fc1_backward_kernelPKfS0_S0_S0_PfS1_iiiiE12shared_delta[1024];
	ld.param.u64 	%rd3, [_Z19fc1_backward_kernelPKfS0_S0_S0_PfS1_iiii_param_0];
	ld.param.u64 	%rd4, [_Z19fc1_backward_kernelPKfS0_S0_S0_PfS1_iiii_param_1];
	ld.param.u64 	%rd5, [_Z19fc1_backward_kernelPKfS0_S0_S0_PfS1_iiii_param_2];
	ld.param.u64 	%rd6, [_Z19fc1_backward_kernelPKfS0_S0_S0_PfS1_iiii_param_3];
	ld.param.u64 	%rd7, [_Z19fc1_backward_kernelPKfS0_S0_S0_PfS1_iiii_param_4];
	ld.param.u64 	%rd8, [_Z19fc1_backward_kernelPKfS0_S0_S0_PfS1_iiii_param_5];
	ld.param.u32 	%r16, [_Z19fc1_backward_kernelPKfS0_S0_S0_PfS1_iiii_param_6];
	ld.param.u32 	%r14, [_Z19fc1_backward_kernelPKfS0_S0_S0_PfS1_iiii_param_7];
	ld.param.u32 	%r15, [_Z19fc1_backward_kernelPKfS0_S0_S0_PfS1_iiii_param_8];
	ld.param.u32 	%r17, [_Z19fc1_backward_kernelPKfS0_S0_S0_PfS1_iiii_param_9];
	mov.u32 	%r18, %ctaid.x;
	mov.u32 	%r37, %ntid.x;
	mov.u32 	%r2, %tid.x;
	mad.lo.s32 	%r3, %r18, %r37, %r2;
	mov.u32 	%r19, %ctaid.y;
	mov.u32 	%r20, %ntid.y;
	mov.u32 	%r21, %tid.y;
	mad.lo.s32 	%r22, %r19, %r20, %r21;
	mov.u32 	%r23, %ctaid.z;
	mov.u32 	%r24, %ntid.z;
	mov.u32 	%r25, %tid.z;
	mad.lo.s32 	%r5, %r23, %r24, %r25;
	setp.ge.s32 	%p1, %r3, %r14;
	setp.ge.s32 	%p2, %r22, %r16;
	or.pred  	%p3, %p1, %p2;
	setp.ge.s32 	%p4, %r5, %r17;
	or.pred  	%p5, %p3, %p4;
	@%p5 bra 	$L__BB5_13;
	cvta.to.global.u64 	%rd9, %rd4;
	mad.lo.s32 	%r26, %r14, %r5, %r3;
	mul.wide.s32 	%rd10, %r26, 4;
	add.s64 	%rd11, %rd9, %rd10;
	ld.global.nc.f32 	%f8, [%rd11];
	mul.f32 	%f1, %f8, %f8;
	setp.lt.s32 	%p6, %r15, 1;
	mov.f32 	%f23, 0f00000000;
	@%p6 bra 	$L__BB5_6;
	mul.lo.s32 	%r6, %r15, %r5;
	cvta.to.global.u64 	%rd1, %rd6;
	cvta.to.global.u64 	%rd2, %rd5;
	mov.f32 	%f23, 0f00000000;
	mov.b32 	%r36, 0;
$L__BB5_3:
	add.s32 	%r8, %r36, %r2;
	setp.ge.s32 	%p7, %r8, %r15;
	@%p7 bra 	$L__BB5_5;
	mad.lo.s32 	%r28, %r8, %r14, %r3;
	mul.wide.s32 	%rd12, %r28, 4;
	add.s64 	%rd13, %rd1, %rd12;
	ld.global.nc.f32 	%f10, [%rd13];
	add.s32 	%r29, %r8, %r6;
	mul.wide.s32 	%rd14, %r29, 4;
	add.s64 	%rd15, %rd2, %rd14;
	ld.global.nc.f32 	%f11, [%rd15];
	fma.rn.f32 	%f23, %f10, %f11, %f23;
$L__BB5_5:
	add.s32 	%r36, %r36, %r37;
	setp.lt.s32 	%p8, %r36, %r15;
	@%p8 bra 	$L__BB5_3;
$L__BB5_6:
	mov.f32 	%f12, 0f3F800000;
	sub.f32 	%f13, %f12, %f1;
	mul.f32 	%f14, %f13, %f23;
	shl.b32 	%r30, %r2, 2;
	mov.u32 	%r31, _ZZ19fc1_backward_kernelPKfS0_S0_S0_PfS1_iiiiE12shared_delta;
	add.s32 	%r10, %r31, %r30;
	st.shared.f32 	[%r10], %f14;
	bar.sync 	0;
	setp.lt.u32 	%p9, %r37, 2;
	@%p9 bra 	$L__BB5_10;
$L__BB5_7:
	shr.u32 	%r12, %r37, 1;
	setp.ge.u32 	%p10, %r2, %r12;
	@%p10 bra 	$L__BB5_9;
	shl.b32 	%r32, %r12, 2;
	add.s32 	%r33, %r10, %r32;
	ld.shared.f32 	%f15, [%r33];
	ld.shared.f32 	%f16, [%r10];
	add.f32 	%f17, %f15, %f16;
	st.shared.f32 	[%r10], %f17;
$L__BB5_9:
	bar.sync 	0;
	setp.gt.u32 	%p11, %r37, 3;
	mov.u32 	%r37, %r12;
	@%p11 bra 	$L__BB5_7;
$L__BB5_10:
	setp.ne.s32 	%p12, %r2, 0;
	@%p12 bra 	$L__BB5_13;
	ld.shared.f32 	%f6, [_ZZ19fc1_backward_kernelPKfS0_S0_S0_PfS1_iiiiE12shared_delta];
	mad.lo.s32 	%r34, %r16, %r5, %r22;
	cvta.to.global.u64 	%rd16, %rd3;
	mul.wide.u32 	%rd17, %r34, 4;
	add.s64 	%rd18, %rd16, %rd17;
	ld.global.nc.f32 	%f18, [%rd18];
	mul.f32 	%f19, %f6, %f18;
	mad.lo.s32 	%r35, %r16, %r3, %r22;
	cvta.to.global.u64 	%rd19, %rd7;
	mul.wide.s32 	%rd20, %r35, 4;
	add.s64 	%rd21, %rd19, %rd20;
	atom.global.add.f32 	%f20, [%rd21], %f19;
	setp.ne.s32 	%p13, %r22, 0;
	@%p13 bra 	$L__BB5_13;
	cvta.to.global.u64 	%rd22, %rd8;
	mul.wide.s32 	%rd23, %r3, 4;
	add.s64 	%rd24, %rd22, %rd23;
	atom.global.add.f32 	%f21, [%rd24], %f6;
$L__BB5_13:
	ret;

}
	// .globl	_Z22shared_backward_kernelPKfS0_S0_S0_PfS1_iii
.visible .entry _Z22shared_backward_kernelPKfS0_S0_S0_PfS1_iii(
	.param .u64 .ptr .align 1 _Z22shared_backward_kernelPKfS0_S0_S0_PfS1_iii_param_0,
	.param .u64 .ptr .align 1 _Z22shared_backward_kernelPKfS0_S0_S0_PfS1_iii_param_1,
	.param .u64 .ptr .align 1 _Z22shared_backward_kernelPKfS0_S0_S0_PfS1_iii_param_2,
	.param .u64 .ptr .align 1 _Z22shared_backward_kernelPKfS0_S0_S0_PfS1_iii_param_3,
	.param .u64 .ptr .align 1 _Z22shared_backward_kernelPKfS0_S0_S0_PfS1_iii_param_4,
	.param .u64 .ptr .align 1 _Z22shared_backward_kernelPKfS0_S0_S0_PfS1_iii_param_5,
	.param .u32 _Z22shared_backward_kernelPKfS0_S0_S0_PfS1_iii_param_6,
	.param .u32 _Z22shared_backward_kernelPKfS0_S0_S0_PfS1_iii_param_7,
	.param .u32 _Z22shared_backward_kernelPKfS0_S0_S0_PfS1_iii_param_8
)
{
	.reg .pred 	%p<7>;
	.reg .b32 	%r<21>;
	.reg .b32 	%f<8>;
	.reg .b64 	%rd<20>;

	ld.param.u64 	%rd1, [_Z22shared_backward_kernelPKfS0_S0_S0_PfS1_iii_param_0];
	ld.param.u64 	%rd2, [_Z22shared_backward_kernelPKfS0_S0_S0_PfS1_iii_param_2];
	ld.param.u64 	%rd3, [_Z22shared_backward_kernelPKfS0_S0_S0_PfS1_iii_param_3];
	ld.param.u64 	%rd4, [_Z22shared_backward_kernelPKfS0_S0_S0_PfS1_iii_param_4];
	ld.param.u64 	%rd5, [_Z22shared_backward_kernelPKfS0_S0_S0_PfS1_iii_param_5];
	ld.param.u32 	%r6, [_Z22shared_backward_kernelPKfS0_S0_S0_PfS1_iii_param_6];
	ld.param.u32 	%r5, [_Z22shared_backward_kernelPKfS0_S0_S0_PfS1_iii_param_7];
	ld.param.u32 	%r7, [_Z22shared_backward_kernelPKfS0_S0_S0_PfS1_iii_param_8];
	mov.u32 	%r8, %ctaid.x;
	mov.u32 	%r9, %ntid.x;
	mov.u32 	%r10, %tid.x;
	mad.lo.s32 	%r1, %r8, %r9, %r10;
	mov.u32 	%r11, %ctaid.y;
	mov.u32 	%r12, %ntid.y;
	mov.u32 	%r13, %tid.y;
	mad.lo.s32 	%r14, %r11, %r12, %r13;
	mov.u32 	%r15, %ctaid.z;
	mov.u32 	%r16, %ntid.z;
	mov.u32 	%r17, %tid.z;
	mad.lo.s32 	%r3, %r15, %r16, %r17;
	setp.ge.s32 	%p1, %r1, %r5;
	setp.ge.s32 	%p2, %r14, %r6;
	or.pred  	%p3, %p1, %p2;
	setp.ge.s32 	%p4, %r3, %r7;
	or.pred  	%p5, %p3, %p4;
	@%p5 bra 	$L__BB6_3;
	cvta.to.global.u64 	%rd6, %rd2;
	cvta.to.global.u64 	%rd7, %rd3;
	cvta.to.global.u64 	%rd8, %rd1;
	cvta.to.global.u64 	%rd9, %rd4;
	mad.lo.s32 	%r18, %r5, %r3, %r1;
	mul.wide.s32 	%rd10, %r18, 4;
	add.s64 	%rd11, %rd6, %rd10;
	ld.global.nc.f32 	%f2, [%rd11];
	add.s64 	%rd12, %rd7, %rd10;
	ld.global.nc.f32 	%f3, [%rd12];
	add.f32 	%f1, %f2, %f3;
	mad.lo.s32 	%r19, %r6, %r3, %r14;
	mul.wide.u32 	%rd13, %r19, 4;
	add.s64 	%rd14, %rd8, %rd13;
	ld.global.nc.f32 	%f4, [%rd14];
	mul.f32 	%f5, %f4, %f1;
	mad.lo.s32 	%r20, %r6, %r1, %r14;
	mul.wide.s32 	%rd15, %r20, 4;
	add.s64 	%rd16, %rd9, %rd15;
	atom.global.add.f32 	%f6, [%rd16], %f5;
	setp.ne.s32 	%p6, %r14, 0;
	@%p6 bra 	$L__BB6_3;
	cvta.to.global.u64 	%rd17, %rd5;
	mul.wide.s32 	%rd18, %r1, 4;
	add.s64 	%rd19, %rd17, %rd18;
	atom.global.add.f32 	%f7, [%rd19], %f1;
$L__BB6_3:
	ret;

}


// ===== COMPILED SASS (sm_100) =====

	.target	sm_100

	.elftype	@"ET_EXEC"


//--------------------- .note.nv.tkinfo           --------------------------
	.section	.note.nv.tkinfo,"",@"SHT_NOTE"
	.sectionflags	@"SHF_NOTE_NV_TKINFO"
	.tkinfo
        /*0018*/ 	.word	0x00000002
        /*0030*/ 	.string	""
        /*0030*/ 	.string	"ptxas"
        /*0030*/ 	.string	"Cuda compilation tools, release 13.0, V13.0.88"
        /*0030*/ 	.string	"Build cuda_13.0.r13.0/compiler.36424714_0"
        /*0030*/ 	.string	"-arch sm_100 -m 64 "



//--------------------- .note.nv.cuinfo           --------------------------
	.section	.note.nv.cuinfo,"",@"SHT_NOTE"
	.sectionflags	@"SHF_NOTE_NV_CUINFO"
        /*0018*/ 	.short	0x0002
        /*001a*/ 	.short	0x0064
        /*001c*/ 	.short	0x0082
	.zero		2


//--------------------- .nv.info                  --------------------------
	.section	.nv.info,"",@"SHT_CUDA_INFO"
	.align	4


	//----- nvinfo : EIATTR_REGCOUNT
	.align		4
        /*0000*/ 	.byte	0x04, 0x2f
        /*0002*/ 	.short	(.L_1 - .L_0)
	.align		4
.L_0:
        /*0004*/ 	.word	index@(_Z21linear_forward_kernelPKfS0_S0_Pfiii)
        /*0008*/ 	.word	0x00000020


	//----- nvinfo : EIATTR_FRAME_SIZE
	.align		4
.L_1:
        /*000c*/ 	.byte	0x04, 0x11
        /*000e*/ 	.short	(.L_3 - .L_2)
	.align		4
.L_2:
        /*0010*/ 	.word	index@(_Z21linear_forward_kernelPKfS0_S0_Pfiii)
        /*0014*/ 	.word	0x00000000


	//----- nvinfo : EIATTR_REGCOUNT
	.align		4
.L_3:
        /*0018*/ 	.byte	0x04, 0x2f
        /*001a*/ 	.short	(.L_5 - .L_4)
	.align		4
.L_4:
        /*001c*/ 	.word	index@(_Z22linear_backward_kernelPKfS0_S0_PfS1_iii)
        /*0020*/ 	.word	0x00000010


	//----- nvinfo : EIATTR_FRAME_SIZE
	.align		4
.L_5:
        /*0024*/ 	.byte	0x04, 0x11
        /*0026*/ 	.short	(.L_7 - .L_6)
	.align		4
.L_6:
        /*0028*/ 	.word	index@(_Z22linear_backward_kernelPKfS0_S0_PfS1_iii)
        /*002c*/ 	.word	0x00000000


	//----- nvinfo : EIATTR_REGCOUNT
	.align		4
.L_7:
        /*0030*/ 	.byte	0x04, 0x2f
        /*0032*/ 	.short	(.L_9 - .L_8)
	.align		4
.L_8:
        /*0034*/ 	.word	index@(_Z18fc1_forward_kernelPKfS0_S0_Pfiii)
        /*0038*/ 	.word	0x00000020


	//----- nvinfo : EIATTR_FRAME_SIZE
	.align		4
.L_9:
        /*003c*/ 	.byte	0x04, 0x11
        /*003e*/ 	.short	(.L_11 - .L_10)
	.align		4
.L_10:
        /*0040*/ 	.word	index@(_Z18fc1_forward_kernelPKfS0_S0_Pfiii)
        /*0044*/ 	.word	0x00000000


	//----- nvinfo : EIATTR_REGCOUNT
	.align		4
.L_11:
        /*0048*/ 	.byte	0x04, 0x2f
        /*004a*/ 	.short	(.L_13 - .L_12)
	.align		4
.L_12:
        /*004c*/ 	.word	index@(_Z18fc2_forward_kernelPKfS0_S0_Pfiii)
        /*0050*/ 	.word	0x00000020


	//----- nvinfo : EIATTR_FRAME_SIZE
	.align		4
.L_13:
        /*0054*/ 	.byte	0x04, 0x11
        /*0056*/ 	.short	(.L_15 - .L_14)
	.align		4
.L_14:
        /*0058*/ 	.word	index@(_Z18fc2_forward_kernelPKfS0_S0_Pfiii)
        /*005c*/ 	.word	0x00000000


	//----- nvinfo : EIATTR_REGCOUNT
	.align		4
.L_15:
        /*0060*/ 	.byte	0x04, 0x2f
        /*0062*/ 	.short	(.L_17 - .L_16)
	.align		4
.L_16:
        /*0064*/ 	.word	index@(_Z19fc2_backward_kernelPKfS0_PfS1_iii)
        /*0068*/ 	.word	0x00000010


	//----- nvinfo : EIATTR_FRAME_SIZE
	.align		4
.L_17:
        /*006c*/ 	.byte	0x04, 0x11
        /*006e*/ 	.short	(.L_19 - .L_18)
	.align		4
.L_18:
        /*0070*/ 	.word	index@(_Z19fc2_backward_kernelPKfS0_PfS1_iii)
        /*0074*/ 	.word	0x00000000


	//----- nvinfo : EIATTR_REGCOUNT
	.align		4
.L_19:
        /*0078*/ 	.byte	0x04, 0x2f
        /*007a*/ 	.short	(.L_21 - .L_20)
	.align		4
.L_20:
        /*007c*/ 	.word	index@(_Z19fc1_backward_kernelPKfS0_S0_S0_PfS1_iiii)
        /*0080*/ 	.word	0x00000013


	//----- nvinfo : EIATTR_FRAME_SIZE
	.align		4
.L_21:
        /*0084*/ 	.byte	0x04, 0x11
        /*0086*/ 	.short	(.L_23 - .L_22)
	.align		4
.L_22:
        /*0088*/ 	.word	index@(_Z19fc1_backward_kernelPKfS0_S0_S0_PfS1_iiii)
        /*008c*/ 	.word	0x00000000


	//----- nvinfo : EIATTR_REGCOUNT
	.align		4
.L_23:
        /*0090*/ 	.byte	0x04, 0x2f
        /*0092*/ 	.short	(.L_25 - .L_24)
	.align		4
.L_24:
        /*0094*/ 	.word	index@(_Z22shared_backward_kernelPKfS0_S0_S0_PfS1_iii)
        /*0098*/ 	.word	0x00000012


	//----- nvinfo : EIATTR_FRAME_SIZE
	.align		4
.L_25:
        /*009c*/ 	.byte	0x04, 0x11
        /*009e*/ 	.short	(.L_27 - .L_26)
	.align		4
.L_26:
        /*00a0*/ 	.word	index@(_Z22shared_backward_kernelPKfS0_S0_S0_PfS1_iii)
        /*00a4*/ 	.word	0x00000000


	//----- nvinfo : EIATTR_MIN_STACK_SIZE
	.align		4
.L_27:
        /*00a8*/ 	.byte	0x04, 0x12
        /*00aa*/ 	.short	(.L_29 - .L_28)
	.align		4
.L_28:
        /*00ac*/ 	.word	index@(_Z22shared_backward_kernelPKfS0_S0_S0_PfS1_iii)
        /*00b0*/ 	.word	0x00000000


	//----- nvinfo : EIATTR_MIN_STACK_SIZE
	.align		4
.L_29:
        /*00b4*/ 	.byte	0x04, 0x12
        /*00b6*/ 	.short	(.L_31 - .L_30)
	.align		4
.L_30:
        /*00b8*/ 	.word	index@(_Z19fc1_backward_kernelPKfS0_S0_S0_PfS1_iiii)
        /*00bc*/ 	.word	0x00000000


	//----- nvinfo : EIATTR_MIN_STACK_SIZE
	.align		4
.L_31:
        /*00c0*/ 	.byte	0x04, 0x12
        /*00c2*/ 	.short	(.L_33 - .L_32)
	.align		4
.L_32:
        /*00c4*/ 	.word	index@(_Z19fc2_backward_kernelPKfS0_PfS1_iii)
        /*00c8*/ 	.word	0x00000000


	//----- nvinfo : EIATTR_MIN_STACK_SIZE
	.align		4
.L_33:
        /*00cc*/ 	.byte	0x04, 0x12
        /*00ce*/ 	.short	(.L_35 - .L_34)
	.align		4
.L_34:
        /*00d0*/ 	.word	index@(_Z18fc2_forward_kernelPKfS0_S0_Pfiii)
        /*00d4*/ 	.word	0x00000000


	//----- nvinfo : EIATTR_MIN_STACK_SIZE
	.align		4
.L_35:
        /*00d8*/ 	.byte	0x04, 0x12
        /*00da*/ 	.short	(.L_37 - .L_36)
	.align		4
.L_36:
        /*00dc*/ 	.word	index@(_Z18fc1_forward_kernelPKfS0_S0_Pfiii)
        /*00e0*/ 	.word	0x00000000


	//----- nvinfo : EIATTR_MIN_STACK_SIZE
	.align		4
.L_37:
        /*00e4*/ 	.byte	0x04, 0x12
        /*00e6*/ 	.short	(.L_39 - .L_38)
	.align		4
.L_38:
        /*00e8*/ 	.word	index@(_Z22linear_backward_kernelPKfS0_S0_PfS1_iii)
        /*00ec*/ 	.word	0x00000000


	//----- nvinfo : EIATTR_MIN_STACK_SIZE
	.align		4
.L_39:
        /*00f0*/ 	.byte	0x04, 0x12
        /*00f2*/ 	.short	(.L_41 - .L_40)
	.align		4
.L_40:
        /*00f4*/ 	.word	index@(_Z21linear_forward_kernelPKfS0_S0_Pfiii)
        /*00f8*/ 	.word	0x00000000
.L_41:


//--------------------- .nv.compat                --------------------------
	.section	.nv.compat,"",@"SHT_CUDA_COMPAT_INFO"
	.align	4
        /*0000*/ 	.byte	0x02, 0x09, 0x00, 0x00, 0x02, 0x02, 0x01, 0x00, 0x02, 0x05, 0x05, 0x00, 0x03, 0x07, 0x01, 0x01
        /*0010*/ 	.byte	0x02, 0x03, 0x00, 0x00, 0x02, 0x06, 0x01, 0x00, 0x04, 0x0b, 0x08, 0x00, 0x01, 0x00, 0x00, 0x00
        /*0020*/ 	.byte	0x00, 0x00, 0x00, 0x00


//--------------------- .nv.info._Z22shared_backward_kernelPKfS0_S0_S0_PfS1_iii --------------------------
	.section	.nv.info._Z22shared_backward_kernelPKfS0_S0_S0_PfS1_iii,"",@"SHT_CUDA_INFO"
	.sectionflags	@""
	.align	4


	//----- nvinfo : EIATTR_CUDA_API_VERSION
	.align		4
        /*0000*/ 	.byte	0x04, 0x37
        /*0002*/ 	.short	(.L_43 - .L_42)
.L_42:
        /*0004*/ 	.word	0x00000082


	//----- nvinfo : EIATTR_KPARAM_INFO
	.align		4
.L_43:
        /*0008*/ 	.byte	0x04, 0x17
        /*000a*/ 	.short	(.L_45 - .L_44)
.L_44:
        /*000c*/ 	.word	0x00000000
        /*0010*/ 	.short	0x0008
        /*0012*/ 	.short	0x0038
        /*0014*/ 	.byte	0x00, 0xf0, 0x11, 0x00


	//----- nvinfo : EIATTR_KPARAM_INFO
	.align		4
.L_45:
        /*0018*/ 	.byte	0x04, 0x17
        /*001a*/ 	.short	(.L_47 - .L_46)
.L_46:
        /*001c*/ 	.word	0x00000000
        /*0020*/ 	.short	0x0007
        /*0022*/ 	.short	0x0034
        /*0024*/ 	.byte	0x00, 0xf0, 0x11, 0x00


	//----- nvinfo : EIATTR_KPARAM_INFO
	.align		4
.L_47:
        /*0028*/ 	.byte	0x04, 0x17
        /*002a*/ 	.short	(.L_49 - .L_48)
.L_48:
        /*002c*/ 	.word	0x00000000
        /*0030*/ 	.short	0x0006
        /*0032*/ 	.short	0x0030
        /*0034*/ 	.byte	0x00, 0xf0, 0x11, 0x00


	//----- nvinfo : EIATTR_KPARAM_INFO
	.align		4
.L_49:
        /*0038*/ 	.byte	0x04, 0x17
        /*003a*/ 	.short	(.L_51 - .L_50)
.L_50:
        /*003c*/ 	.word	0x00000000
        /*0040*/ 	.short	0x0005
        /*0042*/ 	.short	0x0028
        /*0044*/ 	.byte	0x00, 0xf5, 0x21, 0x00


	//----- nvinfo : EIATTR_KPARAM_INFO
	.align		4
.L_51:
        /*0048*/ 	.byte	0x04, 0x17
        /*004a*/ 	.short	(.L_53 - .L_52)
.L_52:
        /*004c*/ 	.word	0x00000000
        /*0050*/ 	.short	0x0004
        /*0052*/ 	.short	0x0020
        /*0054*/ 	.byte	0x00, 0xf5, 0x21, 0x00


	//----- nvinfo : EIATTR_KPARAM_INFO
	.align		4
.L_53:
        /*0058*/ 	.byte	0x04, 0x17
        /*005a*/ 	.short	(.L_55 - .L_54)
.L_54:
        /*005c*/ 	.word	0x00000000
        /*0060*/ 	.short	0x0003
        /*0062*/ 	.short	0x0018
        /*0064*/ 	.byte	0x00, 0xf5, 0x21, 0x00


	//----- nvinfo : EIATTR_KPARAM_INFO
	.align		4
.L_55:
        /*0068*/ 	.byte	0x04, 0x17
        /*006a*/ 	.short	(.L_57 - .L_56)
.L_56:
        /*006c*/ 	.word	0x00000000
        /*0070*/ 	.short	0x0002
        /*0072*/ 	.short	0x0010
        /*0074*/ 	.byte	0x00, 0xf5, 0x21, 0x00


	//----- nvinfo : EIATTR_KPARAM_INFO
	.align		4
.L_57:
        /*0078*/ 	.byte	0x04, 0x17
        /*007a*/ 	.short	(.L_59 - .L_58)
.L_58:
        /*007c*/ 	.word	0x00000000
        /*0080*/ 	.short	0x0001
        /*0082*/ 	.short	0x0008
        /*0084*/ 	.byte	0x00, 0xf5, 0x21, 0x00


	//----- nvinfo : EIATTR_KPARAM_INFO
	.align		4
.L_59:
        /*0088*/ 	.byte	0x04, 0x17
        /*008a*/ 	.short	(.L_61 - .L_60)
.L_60:
        /*008c*/ 	.word	0x00000000
        /*0090*/ 	.short	0x0000
        /*0092*/ 	.short	0x0000
        /*0094*/ 	.byte	0x00, 0xf5, 0x21, 0x00


	//----- nvinfo : EIATTR_SPARSE_MMA_MASK
	.align		4
.L_61:
        /*0098*/ 	.byte	0x03, 0x50
        /*009a*/ 	.short	0x0000


	//----- nvinfo : EIATTR_MAXREG_COUNT
	.align		4
        /*009c*/ 	.byte	0x03, 0x1b
        /*009e*/ 	.short	0x00ff


	//----- nvinfo : EIATTR_MERCURY_ISA_VERSION
	.align		4
        /*00a0*/ 	.byte	0x03, 0x5f
        /*00a2*/ 	.short	0x0101


	//----- nvinfo : EIATTR_VRC_CTA_INIT_COUNT
	.align		4
        /*00a4*/ 	.byte	0x02, 0x4a
	.zero		1
	.zero		1


	//----- nvinfo : EIATTR_EXIT_INSTR_OFFSETS
	.align		4
        /*00a8*/ 	.byte	0x04, 0x1c
        /*00aa*/ 	.short	(.L_63 - .L_62)


	//   ....[0]....
.L_62:
        /*00ac*/ 	.word	0x00000120


	//   ....[1]....
        /*00b0*/ 	.word	0x00000260


	//   ....[2]....
        /*00b4*/ 	.word	0x000002a0


	//----- nvinfo : EIATTR_CBANK_PARAM_SIZE
	.align		4
.L_63:
        /*00b8*/ 	.byte	0x03, 0x19
        /*00ba*/ 	.short	0x003c


	//----- nvinfo : EIATTR_PARAM_CBANK
	.align		4
        /*00bc*/ 	.byte	0x04, 0x0a
        /*00be*/ 	.short	(.L_65 - .L_64)
	.align		4
.L_64:
        /*00c0*/ 	.word	index@(.nv.constant0._Z22shared_backward_kernelPKfS0_S0_S0_PfS1_iii)
        /*00c4*/ 	.short	0x0380
        /*00c6*/ 	.short	0x003c


	//----- nvinfo : EIATTR_SW_WAR
	.align		4
.L_65:
        /*00c8*/ 	.byte	0x04, 0x36
        /*00ca*/ 	.short	(.L_67 - .L_66)
.L_66:
        /*00cc*/ 	.word	0x00000008
.L_67:


//--------------------- .nv.info._Z19fc1_backward_kernelPKfS0_S0_S0_PfS1_iiii --------------------------
	.section	.nv.info._Z19fc1_backward_kernelPKfS0_S0_S0_PfS1_iiii,"",@"SHT_CUDA_INFO"
	.sectionflags	@""
	.align	4


	//----- nvinfo : EIATTR_CUDA_API_VERSION
	.align		4
        /*0000*/ 	.byte	0x04, 0x37
        /*0002*/ 	.short	(.L_69 - .L_68)
.L_68:
        /*0004*/ 	.word	0x00000082


	//----- nvinfo : EIATTR_KPARAM_INFO
	.align		4
.L_69:
        /*0008*/ 	.byte	0x04, 0x17
        /*000a*/ 	.short	(.L_71 - .L_70)
.L_70:
        /*000c*/ 	.word	0x00000000
        /*0010*/ 	.short	0x0009
        /*0012*/ 	.short	0x003c
        /*0014*/ 	.byte	0x00, 0xf0, 0x11, 0x00


	//----- nvinfo : EIATTR_KPARAM_INFO
	.align		4
.L_71:
        /*0018*/ 	.byte	0x04, 0x17
        /*001a*/ 	.short	(.L_73 - .L_72)
.L_72:
        /*001c*/ 	.word	0x00000000
        /*0020*/ 	.short	0x0008
        /*0022*/ 	.short	0x0038
        /*0024*/ 	.byte	0x00, 0xf0, 0x11, 0x00


	//----- nvinfo : EIATTR_KPARAM_INFO
	.align		4
.L_73:
        /*0028*/ 	.byte	0x04, 0x17
        /*002a*/ 	.short	(.L_75 - .L_74)
.L_74:
        /*002c*/ 	.word	0x00000000
        /*0030*/ 	.short	0x0007
        /*0032*/ 	.short	0x0034
        /*0034*/ 	.byte	0x00, 0xf0, 0x11, 0x00


	//----- nvinfo : EIATTR_KPARAM_INFO
	.align		4
.L_75:
        /*0038*/ 	.byte	0x04, 0x17
        /*003a*/ 	.short	(.L_77 - .L_76)
.L_76:
        /*003c*/ 	.word	0x00000000
        /*0040*/ 	.short	0x0006
        /*0042*/ 	.short	0x0030
        /*0044*/ 	.byte	0x00, 0xf0, 0x11, 0x00


	//----- nvinfo : EIATTR_KPARAM_INFO
	.align		4
.L_77:
        /*0048*/ 	.byte	0x04, 0x17
        /*004a*/ 	.short	(.L_79 - .L_78)
.L_78:
        /*004c*/ 	.word	0x00000000
        /*0050*/ 	.short	0x0005
        /*0052*/ 	.short	0x0028
        /*0054*/ 	.byte	0x00, 0xf5, 0x21, 0x00


	//----- nvinfo : EIATTR_KPARAM_INFO
	.align		4
.L_79:
        /*0058*/ 	.byte	0x04, 0x17
        /*005a*/ 	.short	(.L_81 - .L_80)
.L_80:
        /*005c*/ 	.word	0x00000000
        /*0060*/ 	.short	0x0004
        /*0062*/ 	.short	0x0020
        /*0064*/ 	.byte	0x00, 0xf5, 0x21, 0x00


	//----- nvinfo : EIATTR_KPARAM_INFO
	.align		4
.L_81:
        /*0068*/ 	.byte	0x04, 0x17
        /*006a*/ 	.short	(.L_83 - .L_82)
.L_82:
        /*006c*/ 	.word	0x00000000
        /*0070*/ 	.short	0x0003
        /*0072*/ 	.short	0x0018
        /*0074*/ 	.byte	0x00, 0xf5, 0x21, 0x00


	//----- nvinfo : EIATTR_KPARAM_INFO
	.align		4
.L_83:
        /*0078*/ 	.byte	0x04, 0x17
        /*007a*/ 	.short	(.L_85 - .L_84)
.L_84:
        /*007c*/ 	.word	0x00000000
        /*0080*/ 	.short	0x0002
        /*0082*/ 	.short	0x0010
        /*0084*/ 	.byte	0x00, 0xf5, 0x21, 0x00


	//----- nvinfo : EIATTR_KPARAM_INFO
	.align		4
.L_85:
        /*0088*/ 	.byte	0x04, 0x17
        /*008a*/ 	.short	(.L_87 - .L_86)
.L_86:
        /*008c*/ 	.word	0x00000000
        /*0090*/ 	.short	0x0001
        /*0092*/ 	.short	0x0008
        /*0094*/ 	.byte	0x00, 0xf5, 0x21, 0x00


	//----- nvinfo : EIATTR_KPARAM_INFO
	.align		4
.L_87:
        /*0098*/ 	.byte	0x04, 0x17
        /*009a*/ 	.short	(.L_89 - .L_88)
.L_88:
        /*009c*/ 	.word	0x00000000
        /*00a0*/ 	.short	0x0000
        /*00a2*/ 	.short	0x0000
        /*00a4*/ 	.byte	0x00, 0xf5, 0x21, 0x00


	//----- nvinfo : EIATTR_SPARSE_MMA_MASK
	.align		4
.L_89:
        /*00a8*/ 	.byte	0x03, 0x50
        /*00aa*/ 	.short	0x0000


	//----- nvinfo : EIATTR_MAXREG_COUNT
	.align		4
        /*00ac*/ 	.byte	0x03, 0x1b
        /*00ae*/ 	.short	0x00ff


	//----- nvinfo : EIATTR_NUM_BARRIERS
	.align		4
        /*00b0*/ 	.byte	0x02, 0x4c
        /*00b2*/ 	.byte	0x01
	.zero		1


	//----- nvinfo : EIATTR_MERCURY_ISA_VERSION
	.align		4
        /*00b4*/ 	.byte	0x03, 0x5f
        /*00b6*/ 	.short	0x0101


	//----- nvinfo : EIATTR_VRC_CTA_INIT_COUNT
	.align		4
        /*00b8*/ 	.byte	0x02, 0x4a
	.zero		1
	.zero		1


	//----- nvinfo : EIATTR_EXIT_INSTR_OFFSETS
	.align		4
        /*00bc*/ 	.byte	0x04, 0x1c
        /*00be*/ 	.short	(.L_91 - .L_90)


	//   ....[0]....
.L_90:
        /*00c0*/ 	.word	0x00000120


	//   ....[1]....
        /*00c4*/ 	.word	0x00000480


	//   ....[2]....
        /*00c8*/ 	.word	0x00000580


	//   ....[3]....
        /*00cc*/ 	.word	0x000005c0


	//----- nvinfo : EIATTR_CRS_STACK_SIZE
	.align		4
.L_91:
        /*00d0*/ 	.byte	0x04, 0x1e
        /*00d2*/ 	.short	(.L_93 - .L_92)
.L_92:
        /*00d4*/ 	.word	0x00000000


	//----- nvinfo : EIATTR_CBANK_PARAM_SIZE
	.align		4
.L_93:
        /*00d8*/ 	.byte	0x03, 0x19
        /*00da*/ 	.short	0x0040


	//----- nvinfo : EIATTR_PARAM_CBANK
	.align		4
        /*00dc*/ 	.byte	0x04, 0x0a
        /*00de*/ 	.short	(.L_95 - .L_94)
	.align		4
.L_94:
        /*00e0*/ 	.word	index@(.nv.constant0._Z19fc1_backward_kernelPKfS0_S0_S0_PfS1_iiii)
        /*00e4*/ 	.short	0x0380
        /*00e6*/ 	.short	0x0040


	//----- nvinfo : EIATTR_SW_WAR
	.align		4
.L_95:
        /*00e8*/ 	.byte	0x04, 0x36
        /*00ea*/ 	.short	(.L_97 - .L_96)
.L_96:
        /*00ec*/ 	.word	0x00000008
.L_97:


//--------------------- .nv.info._Z19fc2_backward_kernelPKfS0_PfS1_iii --------------------------
	.section	.nv.info._Z19fc2_backward_kernelPKfS0_PfS1_iii,"",@"SHT_CUDA_INFO"
	.sectionflags	@""
	.align	4


	//----- nvinfo : EIATTR_CUDA_API_VERSION
	.align		4
        /*0000*/ 	.byte	0x04, 0x37
        /*0002*/ 	.short	(.L_99 - .L_98)
.L_98:
        /*0004*/ 	.word	0x00000082


	//----- nvinfo : EIATTR_KPARAM_INFO
	.align		4
.L_99:
        /*0008*/ 	.byte	0x04, 0x17
        /*000a*/ 	.short	(.L_101 - .L_100)
.L_100:
        /*000c*/ 	.word	0x00000000
        /*0010*/ 	.short	0x0006
        /*0012*/ 	.short	0x0028
        /*0014*/ 	.byte	0x00, 0xf0, 0x11, 0x00


	//----- nvinfo : EIATTR_KPARAM_INFO
	.align		4
.L_101:
        /*0018*/ 	.byte	0x04, 0x17
        /*001a*/ 	.short	(.L_103 - .L_102)
.L_102:
        /*001c*/ 	.word	0x00000000
        /*0020*/ 	.short	0x0005
        /*0022*/ 	.short	0x0024
        /*0024*/ 	.byte	0x00, 0xf0, 0x11, 0x00


	//----- nvinfo : EIATTR_KPARAM_INFO
	.align		4
.L_103:
        /*0028*/ 	.byte	0x04, 0x17
        /*002a*/ 	.short	(.L_105 - .L_104)
.L_104:
        /*002c*/ 	.word	0x00000000
        /*0030*/ 	.short	0x0004
        /*0032*/ 	.short	0x0020
        /*0034*/ 	.byte	0x00, 0xf0, 0x11, 0x00


	//----- nvinfo : EIATTR_KPARAM_INFO
	.align		4
.L_105:
        /*0038*/ 	.byte	0x04, 0x17
        /*003a*/ 	.short	(.L_107 - .L_106)
.L_106:
        /*003c*/ 	.word	0x00000000
        /*0040*/ 	.short	0x0003
        /*0042*/ 	.short	0x0018
        /*0044*/ 	.byte	0x00, 0xf5, 0x21, 0x00


	//----- nvinfo : EIATTR_KPARAM_INFO
	.align		4
.L_107:
        /*0048*/ 	.byte	0x04, 0x17
        /*004a*/ 	.short	(.L_109 - .L_108)
.L_108:
        /*004c*/ 	.word	0x00000000
        /*0050*/ 	.short	0x0002
        /*0052*/ 	.short	0x0010
        /*0054*/ 	.byte	0x00, 0xf5, 0x21, 0x00


	//----- nvinfo : EIATTR_KPARAM_INFO
	.align		4
.L_109:
        /*0058*/ 	.byte	0x04, 0x17
        /*005a*/ 	.short	(.L_111 - .L_110)
.L_110:
        /*005c*/ 	.word	0x00000000
        /*0060*/ 	.short	0x0001
        /*0062*/ 	.short	0x0008
        /*0064*/ 	.byte	0x00, 0xf5, 0x21, 0x00


	//----- nvinfo : EIATTR_KPARAM_INFO
	.align		4
.L_111:
        /*0068*/ 	.byte	0x04, 0x17
        /*006a*/ 	.short	(.L_113 - .L_112)
.L_112:
        /*006c*/ 	.word	0x00000000
        /*0070*/ 	.short	0x0000
        /*0072*/ 	.short	0x0000
        /*0074*/ 	.byte	0x00, 0xf5, 0x21, 0x00


	//----- nvinfo : EIATTR_SPARSE_MMA_MASK
	.align		4
.L_113:
        /*0078*/ 	.byte	0x03, 0x50
        /*007a*/ 	.short	0x0000


	//----- nvinfo : EIATTR_MAXREG_COUNT
	.align		4
        /*007c*/ 	.byte	0x03, 0x1b
        /*007e*/ 	.short	0x00ff


	//----- nvinfo : EIATTR_MERCURY_ISA_VERSION
	.align		4
        /*0080*/ 	.byte	0x03, 0x5f
        /*0082*/ 	.short	0x0101


	//----- nvinfo : EIATTR_VRC_CTA_INIT_COUNT
	.align		4
        /*0084*/ 	.byte	0x02, 0x4a
	.zero		1
	.zero		1


	//----- nvinfo : EIATTR_EXIT_INSTR_OFFSETS
	.align		4
        /*0088*/ 	.byte	0x04, 0x1c
        /*008a*/ 	.short	(.L_115 - .L_114)


	//   ....[0]....
.L_114:
        /*008c*/ 	.word	0x00000260


	//   ....[1]....
        /*0090*/ 	.word	0x000002b0


	//----- nvinfo : EIATTR_CRS_STACK_SIZE
	.align		4
.L_115:
        /*0094*/ 	.byte	0x04, 0x1e
        /*0096*/ 	.short	(.L_117 - .L_116)
.L_116:
        /*0098*/ 	.word	0x00000000


	//----- nvinfo : EIATTR_CBANK_PARAM_SIZE
	.align		4
.L_117:
        /*009c*/ 	.byte	0x03, 0x19
        /*009e*/ 	.short	0x002c


	//----- nvinfo : EIATTR_PARAM_CBANK
	.align		4
        /*00a0*/ 	.byte	0x04, 0x0a
        /*00a2*/ 	.short	(.L_119 - .L_118)
	.align		4
.L_118:
        /*00a4*/ 	.word	index@(.nv.constant0._Z19fc2_backward_kernelPKfS0_PfS1_iii)
        /*00a8*/ 	.short	0x0380
        /*00aa*/ 	.short	0x002c


	//----- nvinfo : EIATTR_SW_WAR
	.align		4
.L_119:
        /*00ac*/ 	.byte	0x04, 0x36
        /*00ae*/ 	.short	(.L_121 - .L_120)
.L_120:
        /*00b0*/ 	.word	0x00000008
.L_121:


//--------------------- .nv.info._Z18fc2_forward_kernelPKfS0_S0_Pfiii --------------------------
	.section	.nv.info._Z18fc2_forward_kernelPKfS0_S0_Pfiii,"",@"SHT_CUDA_INFO"
	.sectionflags	@""
	.align	4


	//----- nvinfo : EIATTR_CUDA_API_VERSION
	.align		4
        /*0000*/ 	.byte	0x04, 0x37
        /*0002*/ 	.short	(.L_123 - .L_122)
.L_122:
        /*0004*/ 	.word	0x00000082


	//----- nvinfo : EIATTR_KPARAM_INFO
	.align		4
.L_123:
        /*0008*/ 	.byte	0x04, 0x17
        /*000a*/ 	.short	(.L_125 - .L_124)
.L_124:
        /*000c*/ 	.word	0x00000000
        /*0010*/ 	.short	0x0006
        /*0012*/ 	.short	0x0028
        /*0014*/ 	.byte	0x00, 0xf0, 0x11, 0x00


	//----- nvinfo : EIATTR_KPARAM_INFO
	.align		4
.L_125:
        /*0018*/ 	.byte	0x04, 0x17
        /*001a*/ 	.short	(.L_127 - .L_126)
.L_126:
        /*001c*/ 	.word	0x00000000
        /*0020*/ 	.short	0x0005
        /*0022*/ 	.short	0x0024
        /*0024*/ 	.byte	0x00, 0xf0, 0x11, 0x00


	//----- nvinfo : EIATTR_KPARAM_INFO
	.align		4
.L_127:
        /*0028*/ 	.byte	0x04, 0x17
        /*002a*/ 	.short	(.L_129 - .L_128)
.L_128:
        /*002c*/ 	.word	0x00000000
        /*0030*/ 	.short	0x0004
        /*0032*/ 	.short	0x0020
        /*0034*/ 	.byte	0x00, 0xf0, 0x11, 0x00


	//----- nvinfo : EIATTR_KPARAM_INFO
	.align		4
.L_129:
        /*0038*/ 	.byte	0x04, 0x17
        /*003a*/ 	.short	(.L_131 - .L_130)
.L_130:
        /*003c*/ 	.word	0x00000000
        /*0040*/ 	.short	0x0003
        /*0042*/ 	.short	0x0018
        /*0044*/ 	.byte	0x00, 0xf5, 0x21, 0x00


	//----- nvinfo : EIATTR_KPARAM_INFO
	.align		4
.L_131:
        /*0048*/ 	.byte	0x04, 0x17
        /*004a*/ 	.short	(.L_133 - .L_132)
.L_132:
        /*004c*/ 	.word	0x00000000
        /*0050*/ 	.short	0x0002
        /*0052*/ 	.short	0x0010
        /*0054*/ 	.byte	0x00, 0xf5, 0x21, 0x00


	//----- nvinfo : EIATTR_KPARAM_INFO
	.align		4
.L_133:
        /*0058*/ 	.byte	0x04, 0x17
        /*005a*/ 	.short	(.L_135 - .L_134)
.L_134:
        /*005c*/ 	.word	0x00000000
        /*0060*/ 	.short	0x0001
        /*0062*/ 	.short	0x0008
        /*0064*/ 	.byte	0x00, 0xf5, 0x21, 0x00


	//----- nvinfo : EIATTR_KPARAM_INFO
	.align		4
.L_135:
        /*0068*/ 	.byte	0x04, 0x17
        /*006a*/ 	.short	(.L_137 - .L_136)
.L_136:
        /*006c*/ 	.word	0x00000000
        /*0070*/ 	.short	0x0000
        /*0072*/ 	.short	0x0000
        /*0074*/ 	.byte	0x00, 0xf5, 0x21, 0x00


	//----- nvinfo : EIATTR_SPARSE_MMA_MASK
	.align		4
.L_137:
        /*0078*/ 	.byte	0x03, 0x50
        /*007a*/ 	.short	0x0000


	//----- nvinfo : EIATTR_MAXREG_COUNT
	.align		4
        /*007c*/ 	.byte	0x03, 0x1b
        /*007e*/ 	.short	0x00ff


	//----- nvinfo : EIATTR_MERCURY_ISA_VERSION
	.align		4
        /*0080*/ 	.byte	0x03, 0x5f
        /*0082*/ 	.short	0x0101


	//----- nvinfo : EIATTR_COOP_GROUP_MASK_REGIDS
	.align		4
        /*0084*/ 	.byte	0x04, 0x29
        /*0086*/ 	.short	(.L_139 - .L_138)


	//   ....[0]....
.L_138:
        /*0088*/ 	.word	0xffffffff


	//   ....[1]....
        /*008c*/ 	.word	0xffffffff


	//   ....[2]....
        /*0090*/ 	.word	0xffffffff


	//   ....[3]....
        /*0094*/ 	.word	0xffffffff


	//   ....[4]....
        /*0098*/ 	.word	0xffffffff


	//----- nvinfo : EIATTR_COOP_GROUP_INSTR_OFFSETS
	.align		4
.L_139:
        /*009c*/ 	.byte	0x04, 0x28
        /*009e*/ 	.short	(.L_141 - .L_140)


	//   ....[0]....
.L_140:
        /*00a0*/ 	.word	0x00000d40


	//   ....[1]....
        /*00a4*/ 	.word	0x00000d70


	//   ....[2]....
        /*00a8*/ 	.word	0x00000d90


	//   ....[3]....
        /*00ac*/ 	.word	0x00000db0


	//   ....[4]....
        /*00b0*/ 	.word	0x00000dd0


	//----- nvinfo : EIATTR_VRC_CTA_INIT_COUNT
	.align		4
.L_141:
        /*00b4*/ 	.byte	0x02, 0x4a
	.zero		1
	.zero		1


	//----- nvinfo : EIATTR_EXIT_INSTR_OFFSETS
	.align		4
        /*00b8*/ 	.byte	0x04, 0x1c
        /*00ba*/ 	.short	(.L_143 - .L_142)


	//   ....[0]....
.L_142:
        /*00bc*/ 	.word	0x000000b0


	//   ....[1]....
        /*00c0*/ 	.word	0x00000de0


	//   ....[2]....
        /*00c4*/ 	.word	0x00000e70


	//----- nvinfo : EIATTR_CRS_STACK_SIZE
	.align		4
.L_143:
        /*00c8*/ 	.byte	0x04, 0x1e
        /*00ca*/ 	.short	(.L_145 - .L_144)
.L_144:
        /*00cc*/ 	.word	0x00000000


	//----- nvinfo : EIATTR_CBANK_PARAM_SIZE
	.align		4
.L_145:
        /*00d0*/ 	.byte	0x03, 0x19
        /*00d2*/ 	.short	0x002c


	//----- nvinfo : EIATTR_PARAM_CBANK
	.align		4
        /*00d4*/ 	.byte	0x04, 0x0a
        /*00d6*/ 	.short	(.L_147 - .L_146)
	.align		4
.L_146:
        /*00d8*/ 	.word	index@(.nv.constant0._Z18fc2_forward_kernelPKfS0_S0_Pfiii)
        /*00dc*/ 	.short	0x0380
        /*00de*/ 	.short	0x002c


	//----- nvinfo : EIATTR_SW_WAR
	.align		4
.L_147:
        /*00e0*/ 	.byte	0x04, 0x36
        /*00e2*/ 	.short	(.L_149 - .L_148)
.L_148:
        /*00e4*/ 	.word	0x00000008
.L_149:


//--------------------- .nv.info._Z18fc1_forward_kernelPKfS0_S0_Pfiii --------------------------
	.section	.nv.info._Z18fc1_forward_kernelPKfS0_S0_Pfiii,"",@"SHT_CUDA_INFO"
	.sectionflags	@""
	.align	4


	//----- nvinfo : EIATTR_CUDA_API_VERSION
	.align		4
        /*0000*/ 	.byte	0x04, 0x37
        /*0002*/ 	.short	(.L_151 - .L_150)
.L_150:
        /*0004*/ 	.word	0x00000082


	//----- nvinfo : EIATTR_KPARAM_INFO
	.align		4
.L_151:
        /*0008*/ 	.byte	0x04, 0x17
        /*000a*/ 	.short	(.L_153 - .L_152)
.L_152:
        /*000c*/ 	.word	0x00000000
        /*0010*/ 	.short	0x0006
        /*0012*/ 	.short	0x0028
        /*0014*/ 	.byte	0x00, 0xf0, 0x11, 0x00


	//----- nvinfo : EIATTR_KPARAM_INFO
	.align		4
.L_153:
        /*0018*/ 	.byte	0x04, 0x17
        /*001a*/ 	.short	(.L_155 - .L_154)
.L_154:
        /*001c*/ 	.word	0x00000000
        /*0020*/ 	.short	0x0005
        /*0022*/ 	.short	0x0024
        /*0024*/ 	.byte	0x00, 0xf0, 0x11, 0x00


	//----- nvinfo : EIATTR_KPARAM_INFO
	.align		4
.L_155:
        /*0028*/ 	.byte	0x04, 0x17
        /*002a*/ 	.short	(.L_157 - .L_156)
.L_156:
        /*002c*/ 	.word	0x00000000
        /*0030*/ 	.short	0x0004
        /*0032*/ 	.short	0x0020
        /*0034*/ 	.byte	0x00, 0xf0, 0x11, 0x00


	//----- nvinfo : EIATTR_KPARAM_INFO
	.align		4
.L_157:
        /*0038*/ 	.byte	0x04, 0x17
        /*003a*/ 	.short	(.L_159 - .L_158)
.L_158:
        /*003c*/ 	.word	0x00000000
        /*0040*/ 	.short	0x0003
        /*0042*/ 	.short	0x0018
        /*0044*/ 	.byte	0x00, 0xf5, 0x21, 0x00


	//----- nvinfo : EIATTR_KPARAM_INFO
	.align		4
.L_159:
        /*0048*/ 	.byte	0x04, 0x17
        /*004a*/ 	.short	(.L_161 - .L_160)
.L_160:
        /*004c*/ 	.word	0x00000000
        /*0050*/ 	.short	0x0002
        /*0052*/ 	.short	0x0010
        /*0054*/ 	.byte	0x00, 0xf5, 0x21, 0x00


	//----- nvinfo : EIATTR_KPARAM_INFO
	.align		4
.L_161:
        /*0058*/ 	.byte	0x04, 0x17
        /*005a*/ 	.short	(.L_163 - .L_162)
.L_162:
        /*005c*/ 	.word	0x00000000
        /*0060*/ 	.short	0x0001
        /*0062*/ 	.short	0x0008
        /*0064*/ 	.byte	0x00, 0xf5, 0x21, 0x00


	//----- nvinfo : EIATTR_KPARAM_INFO
	.align		4
.L_163:
        /*0068*/ 	.byte	0x04, 0x17
        /*006a*/ 	.short	(.L_165 - .L_164)
.L_164:
        /*006c*/ 	.word	0x00000000
        /*0070*/ 	.short	0x0000
        /*0072*/ 	.short	0x0000
        /*0074*/ 	.byte	0x00, 0xf5, 0x21, 0x00


	//----- nvinfo : EIATTR_SPARSE_MMA_MASK
	.align		4
.L_165:
        /*0078*/ 	.byte	0x03, 0x50
        /*007a*/ 	.short	0x0000


	//----- nvinfo : EIATTR_MAXREG_COUNT
	.align		4
        /*007c*/ 	.byte	0x03, 0x1b
        /*007e*/ 	.short	0x00ff


	//----- nvinfo : EIATTR_MERCURY_ISA_VERSION
	.align		4
        /*0080*/ 	.byte	0x03, 0x5f
        /*0082*/ 	.short	0x0101


	//----- nvinfo : EIATTR_VRC_CTA_INIT_COUNT
	.align		4
        /*0084*/ 	.byte	0x02, 0x4a
	.zero		1
	.zero		1


	//----- nvinfo : EIATTR_EXIT_INSTR_OFFSETS
	.align		4
        /*0088*/ 	.byte	0x04, 0x1c
        /*008a*/ 	.short	(.L_167 - .L_166)


	//   ....[0]....
.L_166:
        /*008c*/ 	.word	0x00000090


	//   ....[1]....
        /*0090*/ 	.word	0x00000de0


	//----- nvinfo : EIATTR_CBANK_PARAM_SIZE
	.align		4
.L_167:
        /*0094*/ 	.byte	0x03, 0x19
        /*0096*/ 	.short	0x002c


	//----- nvinfo : EIATTR_PARAM_CBANK
	.align		4
        /*0098*/ 	.byte	0x04, 0x0a
        /*009a*/ 	.short	(.L_169 - .L_168)
	.align		4
.L_168:
        /*009c*/ 	.word	index@(.nv.constant0._Z18fc1_forward_kernelPKfS0_S0_Pfiii)
        /*00a0*/ 	.short	0x0380
        /*00a2*/ 	.short	0x002c


	//----- nvinfo : EIATTR_SW_WAR
	.align		4
.L_169:
        /*00a4*/ 	.byte	0x04, 0x36
        /*00a6*/ 	.short	(.L_171 - .L_170)
.L_170:
        /*00a8*/ 	.word	0x00000008
.L_171:


//--------------------- .nv.info._Z22linear_backward_kernelPKfS0_S0_PfS1_iii --------------------------
	.section	.nv.info._Z22linear_backward_kernelPKfS0_S0_PfS1_iii,"",@"SHT_CUDA_INFO"
	.sectionflags	@""
	.align	4


	//----- nvinfo : EIATTR_CUDA_API_VERSION
	.align		4
        /*0000*/ 	.byte	0x04, 0x37
        /*0002*/ 	.short	(.L_173 - .L_172)
.L_172:
        /*0004*/ 	.word	0x00000082


	//----- nvinfo : EIATTR_KPARAM_INFO
	.align		4
.L_173:
        /*0008*/ 	.byte	0x04, 0x17
        /*000a*/ 	.short	(.L_175 - .L_174)
.L_174:
        /*000c*/ 	.word	0x00000000
        /*0010*/ 	.short	0x0007
        /*0012*/ 	.short	0x0030
        /*0014*/ 	.byte	0x00, 0xf0, 0x11, 0x00


	//----- nvinfo : EIATTR_KPARAM_INFO
	.align		4
.L_175:
        /*0018*/ 	.byte	0x04, 0x17
        /*001a*/ 	.short	(.L_177 - .L_176)
.L_176:
        /*001c*/ 	.word	0x00000000
        /*0020*/ 	.short	0x0006
        /*0022*/ 	.short	0x002c
        /*0024*/ 	.byte	0x00, 0xf0, 0x11, 0x00


	//----- nvinfo : EIATTR_KPARAM_INFO
	.align		4
.L_177:
        /*0028*/ 	.byte	0x04, 0x17
        /*002a*/ 	.short	(.L_179 - .L_178)
.L_178:
        /*002c*/ 	.word	0x00000000
        /*0030*/ 	.short	0x0005
        /*0032*/ 	.short	0x0028
        /*0034*/ 	.byte	0x00, 0xf0, 0x11, 0x00


	//----- nvinfo : EIATTR_KPARAM_INFO
	.align		4
.L_179:
        /*0038*/ 	.byte	0x04, 0x17
        /*003a*/ 	.short	(.L_181 - .L_180)
.L_180:
        /*003c*/ 	.word	0x00000000
        /*0040*/ 	.short	0x0004
        /*0042*/ 	.short	0x0020
        /*0044*/ 	.byte	0x00, 0xf5, 0x21, 0x00


	//----- nvinfo : EIATTR_KPARAM_INFO
	.align		4
.L_181:
        /*0048*/ 	.byte	0x04, 0x17
        /*004a*/ 	.short	(.L_183 - .L_182)
.L_182:
        /*004c*/ 	.word	0x00000000
        /*0050*/ 	.short	0x0003
        /*0052*/ 	.short	0x0018
        /*0054*/ 	.byte	0x00, 0xf5, 0x21, 0x00


	//----- nvinfo : EIATTR_KPARAM_INFO
	.align		4
.L_183:
        /*0058*/ 	.byte	0x04, 0x17
        /*005a*/ 	.short	(.L_185 - .L_184)
.L_184:
        /*005c*/ 	.word	0x00000000
        /*0060*/ 	.short	0x0002
        /*0062*/ 	.short	0x0010
        /*0064*/ 	.byte	0x00, 0xf5, 0x21, 0x00


	//----- nvinfo : EIATTR_KPARAM_INFO
	.align		4
.L_185:
        /*0068*/ 	.byte	0x04, 0x17
        /*006a*/ 	.short	(.L_187 - .L_186)
.L_186:
        /*006c*/ 	.word	0x00000000
        /*0070*/ 	.short	0x0001
        /*0072*/ 	.short	0x0008
        /*0074*/ 	.byte	0x00, 0xf5, 0x21, 0x00


	//----- nvinfo : EIATTR_KPARAM_INFO
	.align		4
.L_187:
        /*0078*/ 	.byte	0x04, 0x17
        /*007a*/ 	.short	(.L_189 - .L_188)
.L_188:
        /*007c*/ 	.word	0x00000000
        /*0080*/ 	.short	0x0000
        /*0082*/ 	.short	0x0000
        /*0084*/ 	.byte	0x00, 0xf5, 0x21, 0x00


	//----- nvinfo : EIATTR_SPARSE_MMA_MASK
	.align		4
.L_189:
        /*0088*/ 	.byte	0x03, 0x50
        /*008a*/ 	.short	0x0000


	//----- nvinfo : EIATTR_MAXREG_COUNT
	.align		4
        /*008c*/ 	.byte	0x03, 0x1b
        /*008e*/ 	.short	0x00ff


	//----- nvinfo : EIATTR_MERCURY_ISA_VERSION
	.align		4
        /*0090*/ 	.byte	0x03, 0x5f
        /*0092*/ 	.short	0x0101


	//----- nvinfo : EIATTR_VRC_CTA_INIT_COUNT
	.align		4
        /*0094*/ 	.byte	0x02, 0x4a
	.zero		1
	.zero		1


	//----- nvinfo : EIATTR_EXIT_INSTR_OFFSETS
	.align		4
        /*0098*/ 	.byte	0x04, 0x1c
        /*009a*/ 	.short	(.L_191 - .L_190)


	//   ....[0]....
.L_190:
        /*009c*/ 	.word	0x00000260


	//   ....[1]....
        /*00a0*/ 	.word	0x000002b0


	//----- nvinfo : EIATTR_CRS_STACK_SIZE
	.align		4
.L_191:
        /*00a4*/ 	.byte	0x04, 0x1e
        /*00a6*/ 	.short	(.L_193 - .L_192)
.L_192:
        /*00a8*/ 	.word	0x00000000


	//----- nvinfo : EIATTR_CBANK_PARAM_SIZE
	.align		4
.L_193:
        /*00ac*/ 	.byte	0x03, 0x19
        /*00ae*/ 	.short	0x0034


	//----- nvinfo : EIATTR_PARAM_CBANK
	.align		4
        /*00b0*/ 	.byte	0x04, 0x0a
        /*00b2*/ 	.short	(.L_195 - .L_194)
	.align		4
.L_194:
        /*00b4*/ 	.word	index@(.nv.constant0._Z22linear_backward_kernelPKfS0_S0_PfS1_iii)
        /*00b8*/ 	.short	0x0380
        /*00ba*/ 	.short	0x0034


	//----- nvinfo : EIATTR_SW_WAR
	.align		4
.L_195:
        /*00bc*/ 	.byte	0x04, 0x36
        /*00be*/ 	.short	(.L_197 - .L_196)
.L_196:
        /*00c0*/ 	.word	0x00000008
.L_197:


//--------------------- .nv.info._Z21linear_forward_kernelPKfS0_S0_Pfiii --------------------------
	.section	.nv.info._Z21linear_forward_kernelPKfS0_S0_Pfiii,"",@"SHT_CUDA_INFO"
	.sectionflags	@""
	.align	4


	//----- nvinfo : EIATTR_CUDA_API_VERSION
	.align		4
        /*0000*/ 	.byte	0x04, 0x37
        /*0002*/ 	.short	(.L_199 - .L_198)
.L_198:
        /*0004*/ 	.word	0x00000082


	//----- nvinfo : EIATTR_KPARAM_INFO
	.align		4
.L_199:
        /*0008*/ 	.byte	0x04, 0x17
        /*000a*/ 	.short	(.L_201 - .L_200)
.L_200:
        /*000c*/ 	.word	0x00000000
        /*0010*/ 	.short	0x0006
        /*0012*/ 	.short	0x0028
        /*0014*/ 	.byte	0x00, 0xf0, 0x11, 0x00


	//----- nvinfo : EIATTR_KPARAM_INFO
	.align		4
.L_201:
        /*0018*/ 	.byte	0x04, 0x17
        /*001a*/ 	.short	(.L_203 - .L_202)
.L_202:
        /*001c*/ 	.word	0x00000000
        /*0020*/ 	.short	0x0005
        /*0022*/ 	.short	0x0024
        /*0024*/ 	.byte	0x00, 0xf0, 0x11, 0x00


	//----- nvinfo : EIATTR_KPARAM_INFO
	.align		4
.L_203:
        /*0028*/ 	.byte	0x04, 0x17
        /*002a*/ 	.short	(.L_205 - .L_204)
.L_204:
        /*002c*/ 	.word	0x00000000
        /*0030*/ 	.short	0x0004
        /*0032*/ 	.short	0x0020
        /*0034*/ 	.byte	0x00, 0xf0, 0x11, 0x00


	//----- nvinfo : EIATTR_KPARAM_INFO
	.align		4
.L_205:
        /*0038*/ 	.byte	0x04, 0x17
        /*003a*/ 	.short	(.L_207 - .L_206)
.L_206:
        /*003c*/ 	.word	0x00000000
        /*0040*/ 	.short	0x0003
        /*0042*/ 	.short	0x0018
        /*0044*/ 	.byte	0x00, 0xf5, 0x21, 0x00


	//----- nvinfo : EIATTR_KPARAM_INFO
	.align		4
.L_207:
        /*0048*/ 	.byte	0x04, 0x17
        /*004a*/ 	.short	(.L_209 - .L_208)
.L_208:
        /*004c*/ 	.word	0x00000000
        /*0050*/ 	.short	0x0002
        /*0052*/ 	.short	0x0010
        /*0054*/ 	.byte	0x00, 0xf5, 0x21, 0x00


	//----- nvinfo : EIATTR_KPARAM_INFO
	.align		4
.L_209:
        /*0058*/ 	.byte	0x04, 0x17
        /*005a*/ 	.short	(.L_211 - .L_210)
.L_210:
        /*005c*/ 	.word	0x00000000
        /*0060*/ 	.short	0x0001
        /*0062*/ 	.short	0x0008
        /*0064*/ 	.byte	0x00, 0xf5, 0x21, 0x00


	//----- nvinfo : EIATTR_KPARAM_INFO
	.align		4
.L_211:
        /*0068*/ 	.byte	0x04, 0x17
        /*006a*/ 	.short	(.L_213 - .L_212)
.L_212:
        /*006c*/ 	.word	0x00000000
        /*0070*/ 	.short	0x0000
        /*0072*/ 	.short	0x0000
        /*0074*/ 	.byte	0x00, 0xf5, 0x21, 0x00


	//----- nvinfo : EIATTR_SPARSE_MMA_MASK
	.align		4
.L_213:
        /*0078*/ 	.byte	0x03, 0x50
        /*007a*/ 	.short	0x0000


	//----- nvinfo : EIATTR_MAXREG_COUNT
	.align		4
        /*007c*/ 	.byte	0x03, 0x1b
        /*007e*/ 	.short	0x00ff


	//----- nvinfo : EIATTR_MERCURY_ISA_VERSION
	.align		4
        /*0080*/ 	.byte	0x03, 0x5f
        /*0082*/ 	.short	0x0101


	//----- nvinfo : EIATTR_VRC_CTA_INIT_COUNT
	.align		4
        /*0084*/ 	.byte	0x02, 0x4a
	.zero		1
	.zero		1


	//----- nvinfo : EIATTR_EXIT_INSTR_OFFSETS
	.align		4
        /*0088*/ 	.byte	0x04, 0x1c
        /*008a*/ 	.short	(.L_215 - .L_214)


	//   ....[0]....
.L_214:
        /*008c*/ 	.word	0x00000090


	//   ....[1]....
        /*0090*/ 	.word	0x00000cd0


	//----- nvinfo : EIATTR_CBANK_PARAM_SIZE
	.align		4
.L_215:
        /*0094*/ 	.byte	0x03, 0x19
        /*0096*/ 	.short	0x002c


	//----- nvinfo : EIATTR_PARAM_CBANK
	.align		4
        /*0098*/ 	.byte	0x04, 0x0a
        /*009a*/ 	.short	(.L_217 - .L_216)
	.align		4
.L_216:
        /*009c*/ 	.word	index@(.nv.constant0._Z21linear_forward_kernelPKfS0_S0_Pfiii)
        /*00a0*/ 	.short	0x0380
        /*00a2*/ 	.short	0x002c


	//----- nvinfo : EIATTR_SW_WAR
	.align		4
.L_217:
        /*00a4*/ 	.byte	0x04, 0x36
        /*00a6*/ 	.short	(.L_219 - .L_218)
.L_218:
        /*00a8*/ 	.word	0x00000008
.L_219:


//--------------------- .nv.callgraph             --------------------------
	.section	.nv.callgraph,"",@"SHT_CUDA_CALLGRAPH"
	.align	4
	.sectionentsize	8
	.align		4
        /*0000*/ 	.word	0x00000000
	.align		4
        /*0004*/ 	.word	0xffffffff
	.align		4
        /*0008*/ 	.word	0x00000000
	.align		4
        /*000c*/ 	.word	0xfffffffe
	.align		4
        /*0010*/ 	.word	0x00000000
	.align		4
        /*0014*/ 	.word	0xfffffffd
	.align		4
        /*0018*/ 	.word	0x00000000
	.align		4
        /*001c*/ 	.word	0xfffffffc


//--------------------- .text._Z22shared_backward_kernelPKfS0_S0_S0_PfS1_iii --------------------------
	.section	.text._Z22shared_backward_kernelPKfS0_S0_S0_PfS1_iii,"ax",@progbits
	.align	128
        .global         _Z22shared_backward_kernelPKfS0_S0_S0_PfS1_iii
        .type           _Z22shared_backward_kernelPKfS0_S0_S0_PfS1_iii,@function
        .size           _Z22shared_backward_kernelPKfS0_S0_S0_PfS1_iii,(.L_x_39 - _Z22shared_backward_kernelPKfS0_S0_S0_PfS1_iii)
        .other          _Z22shared_backward_kernelPKfS0_S0_S0_PfS1_iii,@"STO_CUDA_ENTRY STV_DEFAULT"
_Z22shared_backward_kernelPKfS0_S0_S0_PfS1_iii:
.text._Z22shared_backward_kernelPKfS0_S0_S0_PfS1_iii:
[----:B------:R-:W-:Y:S01]  /*0000*/  LDC R1, c[0x0][0x37c] ;  /* 0x0000df00ff017b82 */ /* 0x000fe20000000800 */
[----:B------:R-:W0:Y:S07]  /*0010*/  S2R R2, SR_TID.Y ;  /* 0x0000000000027919 */ /* 0x000e2e0000002200 */
[----:B------:R-:W1:Y:S01]  /*0020*/  LDC R0, c[0x0][0x360] ;  /* 0x0000d800ff007b82 */ /* 0x000e620000000800 */
[----:B------:R-:W2:Y:S01]  /*0030*/  LDCU.64 UR8, c[0x0][0x3b0] ;  /* 0x00007600ff0877ac */ /* 0x000ea20008000a00 */
[----:B------:R-:W1:Y:S01]  /*0040*/  S2R R3, SR_TID.X ;  /* 0x0000000000037919 */ /* 0x000e620000002100 */
[----:B------:R-:W3:Y:S01]  /*0050*/  LDCU UR7, c[0x0][0x3b8] ;  /* 0x00007700ff0777ac */ /* 0x000ee20008000800 */
[----:B------:R-:W4:Y:S04]  /*0060*/  S2R R5, SR_TID.Z ;  /* 0x0000000000057919 */ /* 0x000f280000002300 */
[----:B------:R-:W0:Y:S08]  /*0070*/  S2UR UR5, SR_CTAID.Y ;  /* 0x00000000000579c3 */ /* 0x000e300000002600 */
[----:B------:R-:W0:Y:S08]  /*0080*/  LDC R11, c[0x0][0x364] ;  /* 0x0000d900ff0b7b82 */ /* 0x000e300000000800 */
[----:B------:R-:W1:Y:S08]  /*0090*/  S2UR UR4, SR_CTAID.X ;  /* 0x00000000000479c3 */ /* 0x000e700000002500 */
[----:B------:R-:W4:Y:S08]  /*00a0*/  S2UR UR6, SR_CTAID.Z ;  /* 0x00000000000679c3 */ /* 0x000f300000002700 */
[----:B------:R-:W4:Y:S01]  /*00b0*/  LDC R8, c[0x0][0x368] ;  /* 0x0000da00ff087b82 */ /* 0x000f220000000800 */
[----:B0-----:R-:W-:-:S05]  /*00c0*/  IMAD R11, R11, UR5, R2 ;  /* 0x000000050b0b7c24 */ /* 0x001fca000f8e0202 */
[----:B--2---:R-:W-:Y:S01]  /*00d0*/  ISETP.GE.AND P0, PT, R11, UR8, PT ;  /* 0x000000080b007c0c */ /* 0x004fe2000bf06270 */
[----:B-1----:R-:W-:-:S05]  /*00e0*/  IMAD R0, R0, UR4, R3 ;  /* 0x0000000400007c24 */ /* 0x002fca000f8e0203 */
[----:B------:R-:W-:Y:S01]  /*00f0*/  ISETP.GE.OR P0, PT, R0, UR9, P0 ;  /* 0x0000000900007c0c */ /* 0x000fe20008706670 */
[----:B----4-:R-:W-:-:S05]  /*0100*/  IMAD R8, R8, UR6, R5 ;  /* 0x0000000608087c24 */ /* 0x010fca000f8e0205 */
[----:B---3--:R-:W-:-:S13]  /*0110*/  ISETP.GE.OR P0, PT, R8, UR7, P0 ;  /* 0x0000000708007c0c */ /* 0x008fda0008706670 */
[----:B------:R-:W-:Y:S05]  /*0120*/  @P0 EXIT ;  /* 0x000000000000094d */ /* 0x000fea0003800000 */
[----:B------:R-:W0:Y:S01]  /*0130*/  LDC.64 R2, c[0x0][0x390] ;  /* 0x0000e400ff027b82 */ /* 0x000e220000000a00 */
[----:B------:R-:W1:Y:S01]  /*0140*/  LDCU.64 UR4, c[0x0][0x358] ;  /* 0x00006b00ff0477ac */ /* 0x000e620008000a00 */
[C---:B------:R-:W-:Y:S02]  /*0150*/  IMAD R9, R8.reuse, UR9, R0 ;  /* 0x0000000908097c24 */ /* 0x040fe4000f8e0200 */
[----:B------:R-:W-:-:S04]  /*0160*/  IMAD R13, R8, UR8, R11 ;  /* 0x00000008080d7c24 */ /* 0x000fc8000f8e020b */
[----:B------:R-:W2:Y:S08]  /*0170*/  LDC.64 R4, c[0x0][0x398] ;  /* 0x0000e600ff047b82 */ /* 0x000eb00000000a00 */
[----:B------:R-:W3:Y:S01]  /*0180*/  LDC.64 R6, c[0x0][0x380] ;  /* 0x0000e000ff067b82 */ /* 0x000ee20000000a00 */
[----:B0-----:R-:W-:-:S06]  /*0190*/  IMAD.WIDE R2, R9, 0x4, R2 ;  /* 0x0000000409027825 */ /* 0x001fcc00078e0202 */
[----:B-1----:R-:W4:Y:S01]  /*01a0*/  LDG.E.CONSTANT R2, desc[UR4][R2.64] ;  /* 0x0000000402027981 */ /* 0x002f22000c1e9900 */
[----:B--2---:R-:W-:Y:S02]  /*01b0*/  IMAD.WIDE R4, R9, 0x4, R4 ;  /* 0x0000000409047825 */ /* 0x004fe400078e0204 */
[----:B------:R-:W0:Y:S04]  /*01c0*/  LDC.64 R8, c[0x0][0x3a0] ;  /* 0x0000e800ff087b82 */ /* 0x000e280000000a00 */
[----:B------:R-:W4:Y:S01]  /*01d0*/  LDG.E.CONSTANT R5, desc[UR4][R4.64] ;  /* 0x0000000404057981 */ /* 0x000f22000c1e9900 */
[----:B---3--:R-:W-:-:S06]  /*01e0*/  IMAD.WIDE.U32 R6, R13, 0x4, R6 ;  /* 0x000000040d067825 */ /* 0x008fcc00078e0006 */
[----:B------:R-:W2:Y:S01]  /*01f0*/  LDG.E.CONSTANT R6, desc[UR4][R6.64] ;  /* 0x0000000406067981 */ /* 0x000ea2000c1e9900 */
[----:B------:R-:W-:Y:S01]  /*0200*/  ISETP.NE.AND P0, PT, R11, RZ, PT ;  /* 0x000000ff0b00720c */ /* 0x000fe20003f05270 */
[----:B------:R-:W-:-:S04]  /*0210*/  IMAD R15, R0, UR8, R11 ;  /* 0x00000008000f7c24 */ /* 0x000fc8000f8e020b */
[----:B0-----:R-:W-:-:S04]  /*0220*/  IMAD.WIDE R8, R15, 0x4, R8 ;  /* 0x000000040f087825 */ /* 0x001fc800078e0208 */
[----:B----4-:R-:W-:-:S04]  /*0230*/  FADD R13, R2, R5 ;  /* 0x00000005020d7221 */ /* 0x010fc80000000000 */
[----:B--2---:R-:W-:-:S05]  /*0240*/  FMUL R11, R13, R6 ;  /* 0x000000060d0b7220 */ /* 0x004fca0000400000 */
[----:B------:R0:W-:Y:S01]  /*0250*/  REDG.E.ADD.F32.FTZ.RN.STRONG.GPU desc[UR4][R8.64], R11 ;  /* 0x0000000b080079a6 */ /* 0x0001e2000c12f304 */
[----:B------:R-:W-:Y:S05]  /*0260*/  @P0 EXIT ;  /* 0x000000000000094d */ /* 0x000fea0003800000 */
[----:B------:R-:W1:Y:S02]  /*0270*/  LDC.64 R2, c[0x0][0x3a8] ;  /* 0x0000ea00ff027b82 */ /* 0x000e640000000a00 */
[----:B-1----:R-:W-:-:S05]  /*0280*/  IMAD.WIDE R2, R0, 0x4, R2 ;  /* 0x0000000400027825 */ /* 0x002fca00078e0202 */
[----:B------:R-:W-:Y:S01]  /*0290*/  REDG.E.ADD.F32.FTZ.RN.STRONG.GPU desc[UR4][R2.64], R13 ;  /* 0x0000000d020079a6 */ /* 0x000fe2000c12f304 */
[----:B------:R-:W-:Y:S05]  /*02a0*/  EXIT ;  /* 0x000000000000794d */ /* 0x000fea0003800000 */
.L_x_0:
[----:B------:R-:W-:-:S00]  /*02b0*/  BRA `(.L_x_0) ;  /* 0xfffffffc00fc7947 */ /* 0x000fc0000383ffff */
[----:B------:R-:W-:-:S00]  /*02c0*/  NOP ;  /* 0x0000000000007918 */ /* 0x000fc00000000000 */
        /* <DEDUP_REMOVED lines=11> */
.L_x_39:


//--------------------- .text._Z19fc1_backward_kernelPKfS0_S0_S0_PfS1_iiii --------------------------
	.section	.text._Z19fc1_backward_kernelPKfS0_S0_S0_PfS1_iiii,"ax",@progbits
	.align	128
        .global         _Z19fc1_backward_kernelPKfS0_S0_S0_PfS1_iiii
        .type           _Z19fc1_backward_kernelPKfS0_S0_S0_PfS1_iiii,@function
        .size           _Z19fc1_backward_kernelPKfS0_S0_S0_PfS1_iiii,(.L_x_40 - _Z19fc1_backward_kernelPKfS0_S0_S0_PfS1_iiii)
        .other          _Z19fc1_backward_kernelPKfS0_S0_S0_PfS1_iiii,@"STO_CUDA_ENTRY STV_DEFAULT"
_Z19fc1_backward_kernelPKfS0_S0_S0_PfS1_iiii:
.text._Z19fc1_backward_kernelPKfS0_S0_S0_PfS1_iiii:
        /* <DEDUP_REMOVED lines=21> */
[----:B------:R-:W-:Y:S01]  /*0150*/  IMAD R7, R2, UR9, R0 ;  /* 0x0000000902077c24 */ /* 0x000fe2000f8e0200 */
[----:B------:R-:W2:Y:S03]  /*0160*/  LDCU UR4, c[0x0][0x3b8] ;  /* 0x00007700ff0477ac */ /* 0x000ea60008000800 */
[----:B0-----:R-:W-:-:S06]  /*0170*/  IMAD.WIDE R4, R7, 0x4, R4 ;  /* 0x0000000407047825 */ /* 0x001fcc00078e0204 */
[----:B-1----:R-:W3:Y:S01]  /*0180*/  LDG.E.CONSTANT R4, desc[UR6][R4.64] ;  /* 0x0000000604047981 */ /* 0x002ee2000c1e9900 */
[----:B--2---:R-:W-:Y:S01]  /*0190*/  UISETP.GE.AND UP0, UPT, UR4, 0x1, UPT ;  /* 0x000000010400788c */ /* 0x004fe2000bf06270 */
[----:B------:R-:W-:Y:S02]  /*01a0*/  HFMA2 R15, -RZ, RZ, 0, 0 ;  /* 0x00000000ff0f7431 */ /* 0x000fe400000001ff */
[----:B---3--:R-:W-:-:S06]  /*01b0*/  FMUL R14, R4, R4 ;  /* 0x00000004040e7220 */ /* 0x008fcc0000400000 */
[----:B------:R-:W-:Y:S05]  /*01c0*/  BRA.U !UP0, `(.L_x_1) ;  /* 0x0000000108547547 */ /* 0x000fea000b800000 */
[----:B------:R-:W0:Y:S01]  /*01d0*/  LDC.64 R4, c[0x0][0x390] ;  /* 0x0000e400ff047b82 */ /* 0x000e220000000a00 */
[----:B------:R-:W-:Y:S01]  /*01e0*/  MOV R15, RZ ;  /* 0x000000ff000f7202 */ /* 0x000fe20000000f00 */
[----:B------:R-:W1:Y:S01]  /*01f0*/  LDCU UR4, c[0x0][0x3b8] ;  /* 0x00007700ff0477ac */ /* 0x000e620008000800 */
[----:B------:R-:W-:Y:S01]  /*0200*/  MOV R16, RZ ;  /* 0x000000ff00107202 */ /* 0x000fe20000000f00 */
[----:B------:R-:W2:Y:S04]  /*0210*/  LDCU UR5, c[0x0][0x3b4] ;  /* 0x00007680ff0577ac */ /* 0x000ea80008000800 */
[----:B------:R-:W3:Y:S02]  /*0220*/  LDC.64 R6, c[0x0][0x398] ;  /* 0x0000e600ff067b82 */ /* 0x000ee40000000a00 */
.L_x_4:
[-C--:B------:R-:W-:Y:S01]  /*0230*/  IADD3 R13, PT, PT, R8, R16.reuse, RZ ;  /* 0x00000010080d7210 */ /* 0x080fe20007ffe0ff */
[----:B------:R-:W-:Y:S01]  /*0240*/  BSSY.RECONVERGENT B0, `(.L_x_2) ;  /* 0x000000c000007945 */ /* 0x000fe20003800200 */
[----:B------:R-:W-:Y:S02]  /*0250*/  IADD3 R16, PT, PT, R9, R16, RZ ;  /* 0x0000001009107210 */ /* 0x000fe40007ffe0ff */
[----:B-1----:R-:W-:Y:S02]  /*0260*/  ISETP.GE.AND P0, PT, R13, UR4, PT ;  /* 0x000000040d007c0c */ /* 0x002fe4000bf06270 */
[----:B------:R-:W-:-:S11]  /*0270*/  ISETP.GE.AND P1, PT, R16, UR4, PT ;  /* 0x0000000410007c0c */ /* 0x000fd6000bf26270 */
[----:B------:R-:W-:Y:S05]  /*0280*/  @P0 BRA `(.L_x_3) ;  /* 0x00000000001c0947 */ /* 0x000fea0003800000 */
[----:B--2---:R-:W-:Y:S02]  /*0290*/  IMAD R11, R13, UR5, R0 ;  /* 0x000000050d0b7c24 */ /* 0x004fe4000f8e0200 */
[----:B------:R-:W-:Y:S02]  /*02a0*/  IMAD R13, R2, UR4, R13 ;  /* 0x00000004020d7c24 */ /* 0x000fe4000f8e020d */
[----:B---3--:R-:W-:-:S04]  /*02b0*/  IMAD.WIDE R10, R11, 0x4, R6 ;  /* 0x000000040b0a7825 */ /* 0x008fc800078e0206 */
[----:B0-----:R-:W-:Y:S02]  /*02c0*/  IMAD.WIDE R12, R13, 0x4, R4 ;  /* 0x000000040d0c7825 */ /* 0x001fe400078e0204 */
[----:B------:R-:W2:Y:S04]  /*02d0*/  LDG.E.CONSTANT R10, desc[UR6][R10.64] ;  /* 0x000000060a0a7981 */ /* 0x000ea8000c1e9900 */
[----:B------:R-:W2:Y:S02]  /*02e0*/  LDG.E.CONSTANT R12, desc[UR6][R12.64] ;  /* 0x000000060c0c7981 */ /* 0x000ea4000c1e9900 */
[----:B--2---:R-:W-:-:S07]  /*02f0*/  FFMA R15, R10, R12, R15 ;  /* 0x0000000c0a0f7223 */ /* 0x004fce000000000f */
.L_x_3:
[----:B--2---:R-:W-:Y:S05]  /*0300*/  BSYNC.RECONVERGENT B0 ;  /* 0x0000000000007941 */ /* 0x004fea0003800200 */
.L_x_2:
[----:B------:R-:W-:Y:S05]  /*0310*/  @!P1 BRA `(.L_x_4) ;  /* 0xfffffffc00c49947 */ /* 0x000fea000383ffff */
.L_x_1:
[----:B------:R-:W1:Y:S01]  /*0320*/  S2UR UR5, SR_CgaCtaId ;  /* 0x00000000000579c3 */ /* 0x000e620000008800 */
[----:B------:R-:W-:Y:S01]  /*0330*/  UMOV UR4, 0x400 ;  /* 0x0000040000047882 */ /* 0x000fe20000000000 */
[----:B------:R-:W-:Y:S01]  /*0340*/  ISETP.GE.U32.AND P1, PT, R9, 0x2, PT ;  /* 0x000000020900780c */ /* 0x000fe20003f26070 */
[----:B------:R-:W-:Y:S01]  /*0350*/  FADD R14, -R14, 1 ;  /* 0x3f8000000e0e7421 */ /* 0x000fe20000000100 */
[----:B------:R-:W-:-:S03]  /*0360*/  ISETP.NE.AND P0, PT, R8, RZ, PT ;  /* 0x000000ff0800720c */ /* 0x000fc60003f05270 */
[----:B------:R-:W-:Y:S01]  /*0370*/  FMUL R14, R14, R15 ;  /* 0x0000000f0e0e7220 */ /* 0x000fe20000400000 */
[----:B-1----:R-:W-:-:S06]  /*0380*/  ULEA UR4, UR5, UR4, 0x18 ;  /* 0x0000000405047291 */ /* 0x002fcc000f8ec0ff */
[----:B0-----:R-:W-:-:S05]  /*0390*/  LEA R5, R8, UR4, 0x2 ;  /* 0x0000000408057c11 */ /* 0x001fca000f8e10ff */
[----:B------:R0:W-:Y:S01]  /*03a0*/  STS [R5], R14 ;  /* 0x0000000e05007388 */ /* 0x0001e20000000800 */
[----:B------:R-:W-:Y:S06]  /*03b0*/  BAR.SYNC.DEFER_BLOCKING 0x0 ;  /* 0x0000000000007b1d */ /* 0x000fec0000010000 */
[----:B------:R-:W-:Y:S05]  /*03c0*/  @!P1 BRA `(.L_x_5) ;  /* 0x00000000002c9947 */ /* 0x000fea0003800000 */
.L_x_6:
[----:B------:R-:W-:-:S04]  /*03d0*/  SHF.R.U32.HI R10, RZ, 0x1, R9 ;  /* 0x00000001ff0a7819 */ /* 0x000fc80000011609 */
[----:B------:R-:W-:-:S13]  /*03e0*/  ISETP.GE.U32.AND P1, PT, R8, R10, PT ;  /* 0x0000000a0800720c */ /* 0x000fda0003f26070 */
[----:B------:R-:W-:Y:S01]  /*03f0*/  @!P1 LEA R4, R10, R5, 0x2 ;  /* 0x000000050a049211 */ /* 0x000fe200078e10ff */
[----:B---3--:R-:W-:Y:S05]  /*0400*/  @!P1 LDS R7, [R5] ;  /* 0x0000000005079984 */ /* 0x008fea0000000800 */
[----:B------:R-:W1:Y:S02]  /*0410*/  @!P1 LDS R4, [R4] ;  /* 0x0000000004049984 */ /* 0x000e640000000800 */
[----:B-1----:R-:W-:-:S05]  /*0420*/  @!P1 FADD R6, R4, R7 ;  /* 0x0000000704069221 */ /* 0x002fca0000000000 */
[----:B------:R1:W-:Y:S01]  /*0430*/  @!P1 STS [R5], R6 ;  /* 0x0000000605009388 */ /* 0x0003e20000000800 */
[----:B------:R-:W-:Y:S01]  /*0440*/  BAR.SYNC.DEFER_BLOCKING 0x0 ;  /* 0x0000000000007b1d */ /* 0x000fe20000010000 */
[----:B------:R-:W-:Y:S02]  /*0450*/  ISETP.GT.U32.AND P1, PT, R9, 0x3, PT ;  /* 0x000000030900780c */ /* 0x000fe40003f24070 */
[----:B------:R-:W-:-:S11]  /*0460*/  MOV R9, R10 ;  /* 0x0000000a00097202 */ /* 0x000fd60000000f00 */
[----:B-1----:R-:W-:Y:S05]  /*0470*/  @P1 BRA `(.L_x_6) ;  /* 0xfffffffc00d41947 */ /* 0x002fea000383ffff */
.L_x_5:
[----:B------:R-:W-:Y:S05]  /*0480*/  @P0 EXIT ;  /* 0x000000000000094d */ /* 0x000fea0003800000 */
[----:B0-----:R-:W0:Y:S01]  /*0490*/  LDC.64 R4, c[0x0][0x380] ;  /* 0x0000e000ff047b82 */ /* 0x001e220000000a00 */
[----:B------:R-:W3:Y:S02]  /*04a0*/  LDCU UR8, c[0x0][0x3b0] ;  /* 0x00007600ff0877ac */ /* 0x000ee40008000800 */
[----:B---3--:R-:W-:-:S04]  /*04b0*/  IMAD R7, R2, UR8, R3 ;  /* 0x0000000802077c24 */ /* 0x008fc8000f8e0203 */
[----:B0-----:R-:W-:Y:S01]  /*04c0*/  IMAD.WIDE.U32 R4, R7, 0x4, R4 ;  /* 0x0000000407047825 */ /* 0x001fe200078e0004 */
[----:B------:R-:W0:Y:S05]  /*04d0*/  S2UR UR5, SR_CgaCtaId ;  /* 0x00000000000579c3 */ /* 0x000e2a0000008800 */
[----:B------:R-:W2:Y:S01]  /*04e0*/  LDG.E.CONSTANT R4, desc[UR6][R4.64] ;  /* 0x0000000604047981 */ /* 0x000ea2000c1e9900 */
[----:B------:R-:W-:Y:S01]  /*04f0*/  UMOV UR4, 0x400 ;  /* 0x0000040000047882 */ /* 0x000fe20000000000 */
[----:B------:R-:W-:Y:S01]  /*0500*/  ISETP.NE.AND P0, PT, R3, RZ, PT ;  /* 0x000000ff0300720c */ /* 0x000fe20003f05270 */
[----:B------:R-:W1:Y:S01]  /*0510*/  LDC.64 R6, c[0x0][0x3a0] ;  /* 0x0000e800ff067b82 */ /* 0x000e620000000a00 */
[----:B------:R-:W-:Y:S01]  /*0520*/  IMAD R11, R0, UR8, R3 ;  /* 0x00000008000b7c24 */ /* 0x000fe2000f8e0203 */
[----:B0-----:R-:W-:-:S03]  /*0530*/  ULEA UR4, UR5, UR4, 0x18 ;  /* 0x0000000405047291 */ /* 0x001fc6000f8ec0ff */
[----:B-1----:R-:W-:-:S06]  /*0540*/  IMAD.WIDE R2, R11, 0x4, R6 ;  /* 0x000000040b027825 */ /* 0x002fcc00078e0206 */
[----:B------:R-:W2:Y:S02]  /*0550*/  LDS R9, [UR4] ;  /* 0x00000004ff097984 */ /* 0x000ea40008000800 */
[----:B--2---:R-:W-:-:S05]  /*0560*/  FMUL R7, R9, R4 ;  /* 0x0000000409077220 */ /* 0x004fca0000400000 */
[----:B------:R0:W-:Y:S01]  /*0570*/  REDG.E.ADD.F32.FTZ.RN.STRONG.GPU desc[UR6][R2.64], R7 ;  /* 0x00000007020079a6 */ /* 0x0001e2000c12f306 */
[----:B------:R-:W-:Y:S05]  /*0580*/  @P0 EXIT ;  /* 0x000000000000094d */ /* 0x000fea0003800000 */
[----:B0-----:R-:W0:Y:S02]  /*0590*/  LDC.64 R2, c[0x0][0x3a8] ;  /* 0x0000ea00ff027b82 */ /* 0x001e240000000a00 */
[----:B0-----:R-:W-:-:S05]  /*05a0*/  IMAD.WIDE R2, R0, 0x4, R2 ;  /* 0x0000000400027825 */ /* 0x001fca00078e0202 */
[----:B------:R-:W-:Y:S01]  /*05b0*/  REDG.E.ADD.F32.FTZ.RN.STRONG.GPU desc[UR6][R2.64], R9 ;  /* 0x00000009020079a6 */ /* 0x000fe2000c12f306 */
[----:B------:R-:W-:Y:S05]  /*05c0*/  EXIT ;  /* 0x000000000000794d */ /* 0x000fea0003800000 */
.L_x_7:
        /* <DEDUP_REMOVED lines=11> */
.L_x_40:


//--------------------- .text._Z19fc2_backward_kernelPKfS0_PfS1_iii --------------------------
	.section	.text._Z19fc2_backward_kernelPKfS0_PfS1_iii,"ax",@progbits
	.align	128
        .global         _Z19fc2_backward_kernelPKfS0_PfS1_iii
        .type           _Z19fc2_backward_kernelPKfS0_PfS1_iii,@function
        .size           _Z19fc2_backward_kernelPKfS0_PfS1_iii,(.L_x_41 - _Z19fc2_backward_kernelPKfS0_PfS1_iii)
        .other          _Z19fc2_backward_kernelPKfS0_PfS1_iii,@"STO_CUDA_ENTRY STV_DEFAULT"
_Z19fc2_backward_kernelPKfS0_PfS1_iii:
.text._Z19fc2_backward_kernelPKfS0_PfS1_iii:
[----:B------:R-:W-:Y:S01]  /*0000*/  LDC R1, c[0x0][0x37c] ;  /* 0x0000df00ff017b82 */ /* 0x000fe20000000800 */
[----:B------:R-:W0:Y:S07]  /*0010*/  S2R R5, SR_TID.Y ;  /* 0x0000000000057919 */ /* 0x000e2e0000002200 */
[----:B------:R-:W1:Y:S01]  /*0020*/  LDC R9, c[0x0][0x360] ;  /* 0x0000d800ff097b82 */ /* 0x000e620000000800 */
[----:B------:R-:W2:Y:S01]  /*0030*/  LDCU.64 UR8, c[0x0][0x3a0] ;  /* 0x00007400ff0877ac */ /* 0x000ea20008000a00 */
[----:B------:R-:W-:Y:S01]  /*0040*/  BSSY.RECONVERGENT B0, `(.L_x_8) ;  /* 0x0000021000007945 */ /* 0x000fe20003800200 */
[----:B------:R-:W1:Y:S01]  /*0050*/  S2R R4, SR_TID.X ;  /* 0x0000000000047919 */ /* 0x000e620000002100 */
[----:B------:R-:W3:Y:S01]  /*0060*/  LDCU UR7, c[0x0][0x3a8] ;  /* 0x00007500ff0777ac */ /* 0x000ee20008000800 */
[----:B------:R-:W4:Y:S03]  /*0070*/  S2R R7, SR_TID.Z ;  /* 0x0000000000077919 */ /* 0x000f260000002300 */
[----:B------:R-:W0:Y:S08]  /*0080*/  S2UR UR5, SR_CTAID.Y ;  /* 0x00000000000579c3 */ /* 0x000e300000002600 */
[----:B------:R-:W0:Y:S08]  /*0090*/  LDC R0, c[0x0][0x364] ;  /* 0x0000d900ff007b82 */ /* 0x000e300000000800 */
[----:B------:R-:W1:Y:S08]  /*00a0*/  S2UR UR4, SR_CTAID.X ;  /* 0x00000000000479c3 */ /* 0x000e700000002500 */
[----:B------:R-:W4:Y:S08]  /*00b0*/  S2UR UR6, SR_CTAID.Z ;  /* 0x00000000000679c3 */ /* 0x000f300000002700 */
[----:B------:R-:W4:Y:S01]  /*00c0*/  LDC R6, c[0x0][0x368] ;  /* 0x0000da00ff067b82 */ /* 0x000f220000000800 */
[----:B0-----:R-:W-:-:S05]  /*00d0*/  IMAD R0, R0, UR5, R5 ;  /* 0x0000000500007c24 */ /* 0x001fca000f8e0205 */
[----:B--2---:R-:W-:Y:S02]  /*00e0*/  ISETP.GE.AND P0, PT, R0, UR8, PT ;  /* 0x0000000800007c0c */ /* 0x004fe4000bf06270 */
[----:B------:R-:W0:Y:S01]  /*00f0*/  LDC.64 R2, c[0x0][0x388] ;  /* 0x0000e200ff027b82 */ /* 0x000e220000000a00 */
[----:B-1----:R-:W-:Y:S01]  /*0100*/  IMAD R9, R9, UR4, R4 ;  /* 0x0000000409097c24 */ /* 0x002fe2000f8e0204 */
[----:B------:R-:W1:Y:S04]  /*0110*/  LDCU.64 UR4, c[0x0][0x358] ;  /* 0x00006b00ff0477ac */ /* 0x000e680008000a00 */
[C---:B------:R-:W-:Y:S02]  /*0120*/  ISETP.GE.OR P0, PT, R9.reuse, UR9, P0 ;  /* 0x0000000909007c0c */ /* 0x040fe40008706670 */
[----:B------:R-:W-:Y:S01]  /*0130*/  ISETP.GE.AND P1, PT, R9, UR9, PT ;  /* 0x0000000909007c0c */ /* 0x000fe2000bf26270 */
[----:B----4-:R-:W-:-:S04]  /*0140*/  IMAD R6, R6, UR6, R7 ;  /* 0x0000000606067c24 */ /* 0x010fc8000f8e0207 */
[C---:B------:R-:W-:Y:S01]  /*0150*/  IMAD R5, R6.reuse, UR9, R9 ;  /* 0x0000000906057c24 */ /* 0x040fe2000f8e0209 */
[C---:B---3--:R-:W-:Y:S02]  /*0160*/  ISETP.GE.OR P0, PT, R6.reuse, UR7, P0 ;  /* 0x0000000706007c0c */ /* 0x048fe40008706670 */
[----:B------:R-:W-:Y:S01]  /*0170*/  ISETP.GE.OR P1, PT, R6, UR7, P1 ;  /* 0x0000000706007c0c */ /* 0x000fe20008f26670 */
[----:B0-----:R-:W-:-:S03]  /*0180*/  IMAD.WIDE R2, R5, 0x4, R2 ;  /* 0x0000000405027825 */ /* 0x001fc600078e0202 */
[----:B------:R-:W-:-:S07]  /*0190*/  ISETP.NE.OR P1, PT, R0, RZ, P1 ;  /* 0x000000ff0000720c */ /* 0x000fce0000f25670 */
[----:B-1----:R-:W-:Y:S06]  /*01a0*/  @P0 BRA `(.L_x_9) ;  /* 0x0000000000280947 */ /* 0x002fec0003800000 */
[----:B------:R-:W0:Y:S01]  /*01b0*/  LDC.64 R4, c[0x0][0x380] ;  /* 0x0000e000ff047b82 */ /* 0x000e220000000a00 */
[----:B------:R-:W-:Y:S01]  /*01c0*/  IMAD R7, R6, UR8, R0 ;  /* 0x0000000806077c24 */ /* 0x000fe2000f8e0200 */
[----:B------:R-:W2:Y:S03]  /*01d0*/  LDG.E.CONSTANT R11, desc[UR4][R2.64] ;  /* 0x00000004020b7981 */ /* 0x000ea6000c1e9900 */
[----:B0-----:R-:W-:-:S03]  /*01e0*/  IMAD.WIDE.U32 R4, R7, 0x4, R4 ;  /* 0x0000000407047825 */ /* 0x001fc600078e0004 */
[----:B------:R-:W0:Y:S03]  /*01f0*/  LDC.64 R6, c[0x0][0x390] ;  /* 0x0000e400ff067b82 */ /* 0x000e260000000a00 */
[----:B------:R-:W2:Y:S01]  /*0200*/  LDG.E.CONSTANT R4, desc[UR4][R4.64] ;  /* 0x0000000404047981 */ /* 0x000ea2000c1e9900 */
[----:B------:R-:W-:-:S04]  /*0210*/  IMAD R13, R9, UR8, R0 ;  /* 0x00000008090d7c24 */ /* 0x000fc8000f8e0200 */
[----:B0-----:R-:W-:-:S04]  /*0220*/  IMAD.WIDE R6, R13, 0x4, R6 ;  /* 0x000000040d067825 */ /* 0x001fc800078e0206 */
[----:B--2---:R-:W-:-:S05]  /*0230*/  FMUL R11, R4, R11 ;  /* 0x0000000b040b7220 */ /* 0x004fca0000400000 */
[----:B------:R0:W-:Y:S02]  /*0240*/  REDG.E.ADD.F32.FTZ.RN.STRONG.GPU desc[UR4][R6.64], R11 ;  /* 0x0000000b060079a6 */ /* 0x0001e4000c12f304 */
.L_x_9:
[----:B------:R-:W-:Y:S05]  /*0250*/  BSYNC.RECONVERGENT B0 ;  /* 0x0000000000007941 */ /* 0x000fea0003800200 */
.L_x_8:
[----:B------:R-:W-:Y:S05]  /*0260*/  @P1 EXIT ;  /* 0x000000000000194d */ /* 0x000fea0003800000 */
[----:B------:R-:W2:Y:S01]  /*0270*/  LDG.E.CONSTANT R3, desc[UR4][R2.64] ;  /* 0x0000000402037981 */ /* 0x000ea2000c1e9900 */
[----:B------:R-:W1:Y:S02]  /*0280*/  LDC.64 R4, c[0x0][0x398] ;  /* 0x0000e600ff047b82 */ /* 0x000e640000000a00 */
[----:B-1----:R-:W-:-:S05]  /*0290*/  IMAD.WIDE R4, R9, 0x4, R4 ;  /* 0x0000000409047825 */ /* 0x002fca00078e0204 */
[----:B--2---:R-:W-:Y:S01]  /*02a0*/  REDG.E.ADD.F32.FTZ.RN.STRONG.GPU desc[UR4][R4.64], R3 ;  /* 0x00000003040079a6 */ /* 0x004fe2000c12f304 */
[----:B------:R-:W-:Y:S05]  /*02b0*/  EXIT ;  /* 0x000000000000794d */ /* 0x000fea0003800000 */
.L_x_10:
        /* <DEDUP_REMOVED lines=12> */
.L_x_41:


//--------------------- .text._Z18fc2_forward_kernelPKfS0_S0_Pfiii --------------------------
	.section	.text._Z18fc2_forward_kernelPKfS0_S0_Pfiii,"ax",@progbits
	.align	128
        .global         _Z18fc2_forward_kernelPKfS0_S0_Pfiii
        .type           _Z18fc2_forward_kernelPKfS0_S0_Pfiii,@function
        .size           _Z18fc2_forward_kernelPKfS0_S0_Pfiii,(.L_x_42 - _Z18fc2_forward_kernelPKfS0_S0_Pfiii)
        .other          _Z18fc2_forward_kernelPKfS0_S0_Pfiii,@"STO_CUDA_ENTRY STV_DEFAULT"
_Z18fc2_forward_kernelPKfS0_S0_Pfiii:
.text._Z18fc2_forward_kernelPKfS0_S0_Pfiii:
[----:B------:R-:W-:Y:S01]  /*0000*/  LDC R1, c[0x0][0x37c] ;  /* 0x0000df00ff017b82 */ /* 0x000fe20000000800 */
[----:B------:R-:W0:Y:S07]  /*0010*/  S2R R10, SR_TID.X ;  /* 0x00000000000a7919 */ /* 0x000e2e0000002100 */
[----:B------:R-:W1:Y:S01]  /*0020*/  LDC R3, c[0x0][0x360] ;  /* 0x0000d800ff037b82 */ /* 0x000e620000000800 */
[----:B------:R-:W2:Y:S07]  /*0030*/  LDCU UR5, c[0x0][0x3a8] ;  /* 0x00007500ff0577ac */ /* 0x000eae0008000800 */
[----:B------:R-:W2:Y:S08]  /*0040*/  LDC R7, c[0x0][0x3a4] ;  /* 0x0000e900ff077b82 */ /* 0x000eb00000000800 */
[----:B------:R-:W3:Y:S01]  /*0050*/  S2UR UR4, SR_CTAID.X ;  /* 0x00000000000479c3 */ /* 0x000ee20000002500 */
[----:B-1----:R-:W-:-:S02]  /*0060*/  SHF.R.U32.HI R3, RZ, 0x5, R3 ;  /* 0x00000005ff037819 */ /* 0x002fc40000011603 */
[----:B0-----:R-:W-:Y:S01]  /*0070*/  SHF.R.U32.HI R0, RZ, 0x5, R10 ;  /* 0x00000005ff007819 */ /* 0x001fe2000001160a */
[----:B--2---:R-:W-:-:S04]  /*0080*/  IMAD R5, R7, UR5, RZ ;  /* 0x0000000507057c24 */ /* 0x004fc8000f8e02ff */
[----:B---3--:R-:W-:-:S05]  /*0090*/  IMAD R0, R3, UR4, R0 ;  /* 0x0000000403007c24 */ /* 0x008fca000f8e0200 */
[----:B------:R-:W-:-:S13]  /*00a0*/  ISETP.GE.AND P0, PT, R0, R5, PT ;  /* 0x000000050000720c */ /* 0x000fda0003f06270 */
[----:B------:R-:W-:Y:S05]  /*00b0*/  @P0 EXIT ;  /* 0x000000000000094d */ /* 0x000fea0003800000 */
[----:B------:R-:W-:Y:S01]  /*00c0*/  IABS R9, R7 ;  /* 0x0000000700097213 */ /* 0x000fe20000000000 */
[----:B------:R-:W0:Y:S01]  /*00d0*/  LDCU UR6, c[0x0][0x3a0] ;  /* 0x00007400ff0677ac */ /* 0x000e220008000800 */
[----:B------:R-:W-:Y:S01]  /*00e0*/  LOP3.LUT R10, R10, 0x1f, RZ, 0xc0, !PT ;  /* 0x0000001f0a0a7812 */ /* 0x000fe200078ec0ff */
[----:B------:R-:W-:Y:S01]  /*00f0*/  BSSY.RECONVERGENT B0, `(.L_x_11) ;  /* 0x00000c4000007945 */ /* 0x000fe20003800200 */
[----:B------:R-:W1:Y:S01]  /*0100*/  I2F.RP R4, R9 ;  /* 0x0000000900047306 */ /* 0x000e620000209400 */
[----:B------:R-:W-:Y:S01]  /*0110*/  ISETP.GE.AND P2, PT, R0, RZ, PT ;  /* 0x000000ff0000720c */ /* 0x000fe20003f46270 */
[----:B------:R-:W2:Y:S01]  /*0120*/  LDCU.64 UR4, c[0x0][0x358] ;  /* 0x00006b00ff0477ac */ /* 0x000ea20008000a00 */
[----:B------:R-:W-:-:S05]  /*0130*/  MOV R18, RZ ;  /* 0x000000ff00127202 */ /* 0x000fca0000000f00 */
[----:B-1----:R-:W1:Y:S01]  /*0140*/  MUFU.RCP R4, R4 ;  /* 0x0000000400047308 */ /* 0x002e620000001000 */
[----:B0-----:R-:W-:Y:S02]  /*0150*/  ISETP.GE.AND P3, PT, R10, UR6, PT ;  /* 0x000000060a007c0c */ /* 0x001fe4000bf66270 */
[----:B-1----:R-:W-:-:S05]  /*0160*/  IADD3 R2, PT, PT, R4, 0xffffffe, RZ ;  /* 0x0ffffffe04027810 */ /* 0x002fca0007ffe0ff */
[----:B------:R0:W1:Y:S02]  /*0170*/  F2I.FTZ.U32.TRUNC.NTZ R3, R2 ;  /* 0x0000000200037305 */ /* 0x000064000021f000 */
[----:B0-----:R-:W-:Y:S01]  /*0180*/  HFMA2 R2, -RZ, RZ, 0, 0 ;  /* 0x00000000ff027431 */ /* 0x001fe200000001ff */
[----:B-1----:R-:W-:-:S05]  /*0190*/  IADD3 R6, PT, PT, RZ, -R3, RZ ;  /* 0x80000003ff067210 */ /* 0x002fca0007ffe0ff */
[----:B------:R-:W-:Y:S01]  /*01a0*/  IMAD R5, R6, R9, RZ ;  /* 0x0000000906057224 */ /* 0x000fe200078e02ff */
[----:B------:R-:W-:-:S03]  /*01b0*/  IABS R6, R0 ;  /* 0x0000000000067213 */ /* 0x000fc60000000000 */
[----:B------:R-:W-:Y:S01]  /*01c0*/  IMAD.HI.U32 R3, R3, R5, R2 ;  /* 0x0000000503037227 */ /* 0x000fe200078e0002 */
[----:B------:R-:W-:-:S05]  /*01d0*/  LOP3.LUT R2, RZ, R7, RZ, 0x33, !PT ;  /* 0x00000007ff027212 */ /* 0x000fca00078e33ff */
[----:B------:R-:W-:-:S05]  /*01e0*/  IMAD.HI.U32 R3, R3, R6, RZ ;  /* 0x0000000603037227 */ /* 0x000fca00078e00ff */
[----:B------:R-:W-:-:S05]  /*01f0*/  IADD3 R4, PT, PT, -R3, RZ, RZ ;  /* 0x000000ff03047210 */ /* 0x000fca0007ffe1ff */
[----:B------:R-:W-:-:S05]  /*0200*/  IMAD R4, R9, R4, R6 ;  /* 0x0000000409047224 */ /* 0x000fca00078e0206 */
[----:B------:R-:W-:-:S13]  /*0210*/  ISETP.GT.U32.AND P1, PT, R9, R4, PT ;  /* 0x000000040900720c */ /* 0x000fda0003f24070 */
[----:B------:R-:W-:-:S04]  /*0220*/  @!P1 IADD3 R4, PT, PT, R4, -R9, RZ ;  /* 0x8000000904049210 */ /* 0x000fc80007ffe0ff */
[----:B------:R-:W-:Y:S02]  /*0230*/  ISETP.GT.U32.AND P0, PT, R9, R4, PT ;  /* 0x000000040900720c */ /* 0x000fe40003f04070 */
[----:B------:R-:W-:-:S04]  /*0240*/  IADD3 R5, PT, PT, R4, -R9, RZ ;  /* 0x8000000904057210 */ /* 0x000fc80007ffe0ff */
[----:B------:R-:W-:Y:S02]  /*0250*/  SEL R5, R5, R4, !P0 ;  /* 0x0000000405057207 */ /* 0x000fe40004000000 */
[----:B------:R-:W-:Y:S02]  /*0260*/  ISETP.NE.AND P0, PT, R7, RZ, PT ;  /* 0x000000ff0700720c */ /* 0x000fe40003f05270 */
[----:B------:R-:W-:-:S04]  /*0270*/  @!P2 IADD3 R5, PT, PT, -R5, RZ, RZ ;  /* 0x000000ff0505a210 */ /* 0x000fc80007ffe1ff */
[----:B------:R-:W-:Y:S01]  /*0280*/  SEL R11, R2, R5, !P0 ;  /* 0x00000005020b7207 */ /* 0x000fe20004000000 */
[----:B--2---:R-:W-:Y:S06]  /*0290*/  @P3 BRA `(.L_x_12) ;  /* 0x0000000800a43947 */ /* 0x004fec0003800000 */
[----:B------:R-:W-:Y:S01]  /*02a0*/  ISETP.GE.U32.AND P3, PT, R4, R9, PT ;  /* 0x000000090400720c */ /* 0x000fe20003f66070 */
[----:B------:R-:W-:Y:S01]  /*02b0*/  BSSY.RECONVERGENT B1, `(.L_x_13) ;  /* 0x0000054000017945 */ /* 0x000fe20003800200 */
[----:B------:R-:W-:Y:S01]  /*02c0*/  LOP3.LUT R5, RZ, R10, RZ, 0x33, !PT ;  /* 0x0000000aff057212 */ /* 0x000fe200078e33ff */
[----:B------:R-:W-:Y:S01]  /*02d0*/  IMAD.MOV.U32 R14, RZ, RZ, R10 ;  /* 0x000000ffff0e7224 */ /* 0x000fe200078e000a */
[----:B------:R-:W-:Y:S02]  /*02e0*/  LOP3.LUT R4, R0, R7, RZ, 0x3c, !PT ;  /* 0x0000000700047212 */ /* 0x000fe400078e3cff */
[----:B------:R-:W-:Y:S02]  /*02f0*/  @!P1 IADD3 R3, PT, PT, R3, 0x1, RZ ;  /* 0x0000000103039810 */ /* 0x000fe40007ffe0ff */
[----:B------:R-:W-:Y:S02]  /*0300*/  IADD3 R5, PT, PT, R5, UR6, RZ ;  /* 0x0000000605057c10 */ /* 0x000fe4000fffe0ff */
[----:B------:R-:W-:-:S02]  /*0310*/  ISETP.GE.AND P2, PT, R4, RZ, PT ;  /* 0x000000ff0400720c */ /* 0x000fc40003f46270 */
[----:B------:R-:W-:Y:S02]  /*0320*/  LEA.HI R12, R5, 0x1, RZ, 0x1b ;  /* 0x00000001050c7811 */ /* 0x000fe400078fd8ff */
[----:B------:R-:W-:Y:S02]  /*0330*/  @P3 IADD3 R3, PT, PT, R3, 0x1, RZ ;  /* 0x0000000103033810 */ /* 0x000fe40007ffe0ff */
[----:B------:R-:W-:Y:S02]  /*0340*/  ISETP.GE.U32.AND P3, PT, R5, 0x1e0, PT ;  /* 0x000001e00500780c */ /* 0x000fe40003f66070 */
[----:B------:R-:W-:Y:S02]  /*0350*/  LOP3.LUT R24, R12, 0xf, RZ, 0xc0, !PT ;  /* 0x0000000f0c187812 */ /* 0x000fe400078ec0ff */
[----:B------:R-:W-:Y:S02]  /*0360*/  MOV R18, RZ ;  /* 0x000000ff00127202 */ /* 0x000fe40000000f00 */
[----:B------:R-:W-:-:S02]  /*0370*/  ISETP.NE.AND P1, PT, R24, RZ, PT ;  /* 0x000000ff1800720c */ /* 0x000fc40003f25270 */
[----:B------:R-:W-:-:S04]  /*0380*/  @!P2 IADD3 R3, PT, PT, -R3, RZ, RZ ;  /* 0x000000ff0303a210 */ /* 0x000fc80007ffe1ff */
[----:B------:R-:W-:Y:S01]  /*0390*/  SEL R13, R2, R3, !P0 ;  /* 0x00000003020d7207 */ /* 0x000fe20004000000 */
[----:B------:R-:W-:Y:S06]  /*03a0*/  @!P3 BRA `(.L_x_14) ;  /* 0x000000040010b947 */ /* 0x000fec0003800000 */
[----:B------:R-:W0:Y:S01]  /*03b0*/  LDC.64 R2, c[0x0][0x380] ;  /* 0x0000e000ff027b82 */ /* 0x000e220000000a00 */
[----:B------:R-:W-:Y:S01]  /*03c0*/  LOP3.LUT R16, R12, 0xffffff0, RZ, 0xc0, !PT ;  /* 0x0ffffff00c107812 */ /* 0x000fe200078ec0ff */
[----:B------:R-:W-:Y:S02]  /*03d0*/  HFMA2 R18, -RZ, RZ, 0, 0 ;  /* 0x00000000ff127431 */ /* 0x000fe400000001ff */
[--C-:B------:R-:W-:Y:S01]  /*03e0*/  IMAD R15, R13, UR6, R10.reuse ;  /* 0x000000060d0f7c24 */ /* 0x100fe2000f8e020a */
[----:B------:R-:W-:Y:S01]  /*03f0*/  MOV R14, R10 ;  /* 0x0000000a000e7202 */ /* 0x000fe20000000f00 */
[----:B------:R-:W-:Y:S01]  /*0400*/  IMAD R17, R11, UR6, R10 ;  /* 0x000000060b117c24 */ /* 0x000fe2000f8e020a */
[----:B------:R-:W-:Y:S01]  /*0410*/  IADD3 R16, PT, PT, -R16, RZ, RZ ;  /* 0x000000ff10107210 */ /* 0x000fe20007ffe1ff */
[----:B------:R-:W1:Y:S01]  /*0420*/  LDC.64 R4, c[0x0][0x388] ;  /* 0x0000e200ff047b82 */ /* 0x000e620000000a00 */
[----:B0-----:R-:W-:-:S04]  /*0430*/  IADD3 R2, P0, PT, R2, 0x400, RZ ;  /* 0x0000040002027810 */ /* 0x001fc80007f1e0ff */
[----:B------:R-:W-:Y:S02]  /*0440*/  IADD3.X R3, PT, PT, RZ, R3, RZ, P0, !PT ;  /* 0x00000003ff037210 */ /* 0x000fe400007fe4ff */
[----:B-1----:R-:W-:-:S04]  /*0450*/  IADD3 R4, P2, PT, R4, 0x400, RZ ;  /* 0x0000040004047810 */ /* 0x002fc80007f5e0ff */
[----:B------:R-:W-:-:S09]  /*0460*/  IADD3.X R5, PT, PT, RZ, R5, RZ, P2, !PT ;  /* 0x00000005ff057210 */ /* 0x000fd200017fe4ff */
.L_x_15:
[----:B------:R-:W-:-:S04]  /*0470*/  IMAD.WIDE R6, R15, 0x4, R2 ;  /* 0x000000040f067825 */ /* 0x000fc800078e0202 */
[----:B------:R-:W-:Y:S01]  /*0480*/  IMAD.WIDE R8, R17, 0x4, R4 ;  /* 0x0000000411087825 */ /* 0x000fe200078e0204 */
[----:B------:R-:W2:Y:S04]  /*0490*/  LDG.E R21, desc[UR4][R6.64+-0x400] ;  /* 0xfffc000406157981 */ /* 0x000ea8000c1e1900 */
[----:B------:R-:W2:Y:S04]  /*04a0*/  LDG.E R22, desc[UR4][R8.64+-0x400] ;  /* 0xfffc000408167981 */ /* 0x000ea8000c1e1900 */
[----:B------:R-:W3:Y:S04]  /*04b0*/  LDG.E R23, desc[UR4][R6.64+-0x380] ;  /* 0xfffc800406177981 */ /* 0x000ee8000c1e1900 */
[----:B------:R-:W3:Y:S04]  /*04c0*/  LDG.E R25, desc[UR4][R8.64+-0x380] ;  /* 0xfffc800408197981 */ /* 0x000ee8000c1e1900 */
[----:B------:R-:W4:Y:S04]  /*04d0*/  LDG.E R19, desc[UR4][R6.64+-0x300] ;  /* 0xfffd000406137981 */ /* 0x000f28000c1e1900 */
[----:B------:R-:W4:Y:S04]  /*04e0*/  LDG.E R20, desc[UR4][R8.64+-0x300] ;  /* 0xfffd000408147981 */ /* 0x000f28000c1e1900 */
[----:B------:R-:W5:Y:S04]  /*04f0*/  LDG.E R27, desc[UR4][R8.64+0x300] ;  /* 0x00030004081b7981 */ /* 0x000f68000c1e1900 */
[----:B------:R-:W5:Y:S01]  /*0500*/  LDG.E R28, desc[UR4][R8.64+0x380] ;  /* 0x00038004081c7981 */ /* 0x000f62000c1e1900 */
[----:B--2---:R-:W-:-:S03]  /*0510*/  FFMA R22, R21, R22, R18 ;  /* 0x0000001615167223 */ /* 0x004fc60000000012 */
[----:B------:R-:W2:Y:S04]  /*0520*/  LDG.E R21, desc[UR4][R6.64+-0x280] ;  /* 0xfffd800406157981 */ /* 0x000ea8000c1e1900 */
[----:B------:R-:W2:Y:S01]  /*0530*/  LDG.E R18, desc[UR4][R8.64+-0x280] ;  /* 0xfffd800408127981 */ /* 0x000ea2000c1e1900 */
[----:B---3--:R-:W-:-:S03]  /*0540*/  FFMA R26, R23, R25, R22 ;  /* 0x00000019171a7223 */ /* 0x008fc60000000016 */
[----:B------:R-:W3:Y:S04]  /*0550*/  LDG.E R22, desc[UR4][R6.64+-0x200] ;  /* 0xfffe000406167981 */ /* 0x000ee8000c1e1900 */
[----:B------:R-:W3:Y:S01]  /*0560*/  LDG.E R23, desc[UR4][R8.64+-0x200] ;  /* 0xfffe000408177981 */ /* 0x000ee2000c1e1900 */
[----:B----4-:R-:W-:-:S03]  /*0570*/  FFMA R26, R19, R20, R26 ;  /* 0x00000014131a7223 */ /* 0x010fc6000000001a */
[----:B------:R-:W4:Y:S04]  /*0580*/  LDG.E R19, desc[UR4][R6.64+-0x180] ;  /* 0xfffe800406137981 */ /* 0x000f28000c1e1900 */
[----:B------:R-:W4:Y:S01]  /*0590*/  LDG.E R20, desc[UR4][R8.64+-0x180] ;  /* 0xfffe800408147981 */ /* 0x000f22000c1e1900 */
        /* <DEDUP_REMOVED lines=8> */
[----:B------:R-:W4:Y:S04]  /*0620*/  LDG.E R20, desc[UR4][R8.64] ;  /* 0x0000000408147981 */ /* 0x000f28000c1e1900 */
        /* <DEDUP_REMOVED lines=15> */
[----:B------:R-:W3:Y:S04]  /*0720*/  LDG.E R26, desc[UR4][R8.64+0x280] ;  /* 0x00028004081a7981 */ /* 0x000ee8000c1e1900 */
[----:B------:R-:W5:Y:S01]  /*0730*/  LDG.E R22, desc[UR4][R6.64+0x300] ;  /* 0x0003000406167981 */ /* 0x000f62000c1e1900 */
[----:B------:R-:W-:Y:S01]  /*0740*/  IADD3 R16, PT, PT, R16, 0x10, RZ ;  /* 0x0000001010107810 */ /* 0x000fe20007ffe0ff */
[----:B----4-:R-:W-:-:S03]  /*0750*/  FFMA R19, R18, R19, R29 ;  /* 0x0000001312137223 */ /* 0x010fc6000000001d */
[----:B------:R-:W-:Y:S01]  /*0760*/  ISETP.NE.AND P0, PT, R16, RZ, PT ;  /* 0x000000ff1000720c */ /* 0x000fe20003f05270 */
[----:B------:R-:W-:Y:S01]  /*0770*/  VIADD R15, R15, 0x200 ;  /* 0x000002000f0f7836 */ /* 0x000fe20000000000 */
[----:B------:R-:W-:Y:S02]  /*0780*/  IADD3 R14, PT, PT, R14, 0x200, RZ ;  /* 0x000002000e0e7810 */ /* 0x000fe40007ffe0ff */
[----:B------:R-:W-:Y:S01]  /*0790*/  IADD3 R17, PT, PT, R17, 0x200, RZ ;  /* 0x0000020011117810 */ /* 0x000fe20007ffe0ff */
[----:B--2---:R-:W-:-:S04]  /*07a0*/  FFMA R20, R20, R21, R19 ;  /* 0x0000001514147223 */ /* 0x004fc80000000013 */
[----:B---3--:R-:W-:-:S04]  /*07b0*/  FFMA R23, R23, R26, R20 ;  /* 0x0000001a17177223 */ /* 0x008fc80000000014 */
[----:B-----5:R-:W-:-:S04]  /*07c0*/  FFMA R22, R22, R27, R23 ;  /* 0x0000001b16167223 */ /* 0x020fc80000000017 */
[----:B------:R-:W-:Y:S01]  /*07d0*/  FFMA R18, R25, R28, R22 ;  /* 0x0000001c19127223 */ /* 0x000fe20000000016 */
[----:B------:R-:W-:Y:S06]  /*07e0*/  @P0 BRA `(.L_x_15) ;  /* 0xfffffffc00200947 */ /* 0x000fec000383ffff */
.L_x_14:
[----:B------:R-:W-:Y:S05]  /*07f0*/  BSYNC.RECONVERGENT B1 ;  /* 0x0000000000017941 */ /* 0x000fea0003800200 */
.L_x_13:
[----:B------:R-:W-:Y:S05]  /*0800*/  @!P1 BRA `(.L_x_12) ;  /* 0x0000000400489947 */ /* 0x000fea0003800000 */
[----:B------:R-:W-:Y:S01]  /*0810*/  ISETP.GE.U32.AND P0, PT, R24, 0x8, PT ;  /* 0x000000081800780c */ /* 0x000fe20003f06070 */
[----:B------:R-:W-:Y:S01]  /*0820*/  BSSY.RECONVERGENT B1, `(.L_x_16) ;  /* 0x0000024000017945 */ /* 0x000fe20003800200 */
[----:B------:R-:W-:-:S04]  /*0830*/  LOP3.LUT R23, R12, 0x7, RZ, 0xc0, !PT ;  /* 0x000000070c177812 */ /* 0x000fc800078ec0ff */
[----:B------:R-:W-:-:S07]  /*0840*/  ISETP.NE.AND P1, PT, R23, RZ, PT ;  /* 0x000000ff1700720c */ /* 0x000fce0003f25270 */
[----:B------:R-:W-:Y:S06]  /*0850*/  @!P0 BRA `(.L_x_17) ;  /* 0x0000000000808947 */ /* 0x000fec0003800000 */
[----:B------:R-:W0:Y:S01]  /*0860*/  LDC.64 R2, c[0x0][0x380] ;  /* 0x0000e000ff027b82 */ /* 0x000e220000000a00 */
[----:B------:R-:W1:Y:S07]  /*0870*/  LDCU UR7, c[0x0][0x3a0] ;  /* 0x00007400ff0777ac */ /* 0x000e6e0008000800 */
[----:B------:R-:W2:Y:S01]  /*0880*/  LDC.64 R4, c[0x0][0x388] ;  /* 0x0000e200ff047b82 */ /* 0x000ea20000000a00 */
[--C-:B-1----:R-:W-:Y:S02]  /*0890*/  IMAD R7, R13, UR7, R14.reuse ;  /* 0x000000070d077c24 */ /* 0x102fe4000f8e020e */
[----:B------:R-:W-:-:S02]  /*08a0*/  IMAD R9, R11, UR7, R14 ;  /* 0x000000070b097c24 */ /* 0x000fc4000f8e020e */
[----:B0-----:R-:W-:-:S05]  /*08b0*/  IMAD.WIDE R2, R7, 0x4, R2 ;  /* 0x0000000407027825 */ /* 0x001fca00078e0202 */
[----:B------:R-:W3:Y:S01]  /*08c0*/  LDG.E R25, desc[UR4][R2.64] ;  /* 0x0000000402197981 */ /* 0x000ee2000c1e1900 */
[----:B--2---:R-:W-:-:S03]  /*08d0*/  IMAD.WIDE R4, R9, 0x4, R4 ;  /* 0x0000000409047825 */ /* 0x004fc600078e0204 */
[----:B------:R-:W2:Y:S04]  /*08e0*/  LDG.E R28, desc[UR4][R2.64+0x80] ;  /* 0x00008004021c7981 */ /* 0x000ea8000c1e1900 */
[----:B------:R-:W3:Y:S04]  /*08f0*/  LDG.E R26, desc[UR4][R4.64] ;  /* 0x00000004041a7981 */ /* 0x000ee8000c1e1900 */
[----:B------:R-:W2:Y:S04]  /*0900*/  LDG.E R27, desc[UR4][R4.64+0x80] ;  /* 0x00008004041b7981 */ /* 0x000ea8000c1e1900 */
[----:B------:R-:W4:Y:S04]  /*0910*/  LDG.E R17, desc[UR4][R2.64+0x100] ;  /* 0x0001000402117981 */ /* 0x000f28000c1e1900 */
[----:B------:R-:W4:Y:S04]  /*0920*/  LDG.E R22, desc[UR4][R4.64+0x100] ;  /* 0x0001000404167981 */ /* 0x000f28000c1e1900 */
[----:B------:R-:W5:Y:S04]  /*0930*/  LDG.E R15, desc[UR4][R2.64+0x180] ;  /* 0x00018004020f7981 */ /* 0x000f68000c1e1900 */
        /* <DEDUP_REMOVED lines=8> */
[----:B------:R-:W5:Y:S01]  /*09c0*/  LDG.E R24, desc[UR4][R4.64+0x380] ;  /* 0x0003800404187981 */ /* 0x000f62000c1e1900 */
[----:B------:R-:W-:Y:S01]  /*09d0*/  IADD3 R14, PT, PT, R14, 0x100, RZ ;  /* 0x000001000e0e7810 */ /* 0x000fe20007ffe0ff */
[----:B---3--:R-:W-:-:S04]  /*09e0*/  FFMA R25, R25, R26, R18 ;  /* 0x0000001a19197223 */ /* 0x008fc80000000012 */
[----:B--2---:R-:W-:-:S04]  /*09f0*/  FFMA R28, R28, R27, R25 ;  /* 0x0000001b1c1c7223 */ /* 0x004fc80000000019 */
[----:B----4-:R-:W-:-:S04]  /*0a00*/  FFMA R22, R17, R22, R28 ;  /* 0x0000001611167223 */ /* 0x010fc8000000001c */
[----:B-----5:R-:W-:-:S04]  /*0a10*/  FFMA R20, R15, R20, R22 ;  /* 0x000000140f147223 */ /* 0x020fc80000000016 */
[----:B------:R-:W-:-:S04]  /*0a20*/  FFMA R16, R9, R16, R20 ;  /* 0x0000001009107223 */ /* 0x000fc80000000014 */
[----:B------:R-:W-:-:S04]  /*0a30*/  FFMA R7, R7, R8, R16 ;  /* 0x0000000807077223 */ /* 0x000fc80000000010 */
[----:B------:R-:W-:-:S04]  /*0a40*/  FFMA R6, R6, R21, R7 ;  /* 0x0000001506067223 */ /* 0x000fc80000000007 */
[----:B------:R-:W-:-:S07]  /*0a50*/  FFMA R18, R19, R24, R6 ;  /* 0x0000001813127223 */ /* 0x000fce0000000006 */
.L_x_17:
[----:B------:R-:W-:Y:S05]  /*0a60*/  BSYNC.RECONVERGENT B1 ;  /* 0x0000000000017941 */ /* 0x000fea0003800200 */
.L_x_16:
        /* <DEDUP_REMOVED lines=16> */
[----:B------:R-:W4:Y:S04]  /*0b70*/  LDG.E R9, desc[UR4][R2.64+0x80] ;  /* 0x0000800402097981 */ /* 0x000f28000c1e1900 */
[----:B------:R-:W4:Y:S04]  /*0b80*/  LDG.E R8, desc[UR4][R4.64+0x80] ;  /* 0x0000800404087981 */ /* 0x000f28000c1e1900 */
[----:B------:R-:W2:Y:S04]  /*0b90*/  LDG.E R16, desc[UR4][R4.64+0x100] ;  /* 0x0001000404107981 */ /* 0x000ea8000c1e1900 */
[----:B------:R-:W5:Y:S04]  /*0ba0*/  LDG.E R17, desc[UR4][R2.64+0x180] ;  /* 0x0001800402117981 */ /* 0x000f68000c1e1900 */
[----:B------:R-:W5:Y:S01]  /*0bb0*/  LDG.E R19, desc[UR4][R4.64+0x180] ;  /* 0x0001800404137981 */ /* 0x000f62000c1e1900 */
[----:B------:R-:W-:Y:S01]  /*0bc0*/  IADD3 R14, PT, PT, R14, 0x80, RZ ;  /* 0x000000800e0e7810 */ /* 0x000fe20007ffe0ff */
[----:B---3--:R-:W-:-:S04]  /*0bd0*/  FFMA R6, R7, R6, R18 ;  /* 0x0000000607067223 */ /* 0x008fc80000000012 */
[----:B----4-:R-:W-:-:S04]  /*0be0*/  FFMA R6, R9, R8, R6 ;  /* 0x0000000809067223 */ /* 0x010fc80000000006 */
[----:B--2---:R-:W-:-:S04]  /*0bf0*/  FFMA R6, R15, R16, R6 ;  /* 0x000000100f067223 */ /* 0x004fc80000000006 */
[----:B-----5:R-:W-:-:S07]  /*0c00*/  FFMA R18, R17, R19, R6 ;  /* 0x0000001311127223 */ /* 0x020fce0000000006 */
.L_x_19:
[----:B------:R-:W-:Y:S05]  /*0c10*/  BSYNC.RECONVERGENT B1 ;  /* 0x0000000000017941 */ /* 0x000fea0003800200 */
.L_x_18:
[----:B------:R-:W-:Y:S05]  /*0c20*/  @!P1 BRA `(.L_x_12) ;  /* 0x0000000000409947 */ /* 0x000fea0003800000 */
[----:B------:R-:W0:Y:S01]  /*0c30*/  LDC.64 R2, c[0x0][0x380] ;  /* 0x0000e000ff027b82 */ /* 0x000e220000000a00 */
[----:B------:R-:W1:Y:S01]  /*0c40*/  LDCU UR7, c[0x0][0x3a0] ;  /* 0x00007400ff0777ac */ /* 0x000e620008000800 */
[----:B------:R-:W-:-:S06]  /*0c50*/  IADD3 R12, PT, PT, -R12, RZ, RZ ;  /* 0x000000ff0c0c7210 */ /* 0x000fcc0007ffe1ff */
[----:B------:R-:W2:Y:S01]  /*0c60*/  LDC.64 R4, c[0x0][0x388] ;  /* 0x0000e200ff047b82 */ /* 0x000ea20000000a00 */
[--C-:B-1----:R-:W-:Y:S02]  /*0c70*/  IMAD R15, R13, UR7, R14.reuse ;  /* 0x000000070d0f7c24 */ /* 0x102fe4000f8e020e */
[----:B------:R-:W-:-:S07]  /*0c80*/  IMAD R13, R11, UR7, R14 ;  /* 0x000000070b0d7c24 */ /* 0x000fce000f8e020e */
.L_x_20:
[----:B--2---:R-:W-:-:S04]  /*0c90*/  IMAD.WIDE R6, R13, 0x4, R4 ;  /* 0x000000040d067825 */ /* 0x004fc800078e0204 */
[----:B0-----:R-:W-:Y:S02]  /*0ca0*/  IMAD.WIDE R8, R15, 0x4, R2 ;  /* 0x000000040f087825 */ /* 0x001fe400078e0202 */
[----:B------:R-:W2:Y:S04]  /*0cb0*/  LDG.E R6, desc[UR4][R6.64] ;  /* 0x0000000406067981 */ /* 0x000ea8000c1e1900 */
[----:B------:R-:W2:Y:S01]  /*0cc0*/  LDG.E R9, desc[UR4][R8.64] ;  /* 0x0000000408097981 */ /* 0x000ea2000c1e1900 */
[----:B------:R-:W-:Y:S02]  /*0cd0*/  IADD3 R12, PT, PT, R12, 0x1, RZ ;  /* 0x000000010c0c7810 */ /* 0x000fe40007ffe0ff */
[----:B------:R-:W-:Y:S02]  /*0ce0*/  IADD3 R13, PT, PT, R13, 0x20, RZ ;  /* 0x000000200d0d7810 */ /* 0x000fe40007ffe0ff */
[----:B------:R-:W-:-:S02]  /*0cf0*/  ISETP.NE.AND P0, PT, R12, RZ, PT ;  /* 0x000000ff0c00720c */ /* 0x000fc40003f05270 */
[----:B------:R-:W-:Y:S01]  /*0d00*/  IADD3 R15, PT, PT, R15, 0x20, RZ ;  /* 0x000000200f0f7810 */ /* 0x000fe20007ffe0ff */
[----:B--2---:R-:W-:-:S10]  /*0d10*/  FFMA R18, R9, R6, R18 ;  /* 0x0000000609127223 */ /* 0x004fd40000000012 */
[----:B------:R-:W-:Y:S05]  /*0d20*/  @P0 BRA `(.L_x_20) ;  /* 0xfffffffc00d80947 */ /* 0x000fea000383ffff */
.L_x_12:
[----:B------:R-:W-:Y:S05]  /*0d30*/  BSYNC.RECONVERGENT B0 ;  /* 0x0000000000007941 */ /* 0x000fea0003800200 */
.L_x_11:
[----:B------:R-:W0:Y:S01]  /*0d40*/  SHFL.DOWN PT, R3, R18, 0x10, 0x1f ;  /* 0x0a001f0012037f89 */ /* 0x000e2200000e0000 */
[----:B------:R-:W-:Y:S01]  /*0d50*/  ISETP.NE.AND P0, PT, R10, RZ, PT ;  /* 0x000000ff0a00720c */ /* 0x000fe20003f05270 */
[----:B0-----:R-:W-:-:S05]  /*0d60*/  FADD R3, R3, R18 ;  /* 0x0000001203037221 */ /* 0x001fca0000000000 */
[----:B------:R-:W0:Y:S02]  /*0d70*/  SHFL.DOWN PT, R2, R3, 0x8, 0x1f ;  /* 0x09001f0003027f89 */ /* 0x000e2400000e0000 */
[----:B0-----:R-:W-:-:S05]  /*0d80*/  FADD R2, R3, R2 ;  /* 0x0000000203027221 */ /* 0x001fca0000000000 */
[----:B------:R-:W0:Y:S02]  /*0d90*/  SHFL.DOWN PT, R5, R2, 0x4, 0x1f ;  /* 0x08801f0002057f89 */ /* 0x000e2400000e0000 */
[----:B0-----:R-:W-:-:S05]  /*0da0*/  FADD R5, R2, R5 ;  /* 0x0000000502057221 */ /* 0x001fca0000000000 */
[----:B------:R-:W0:Y:S02]  /*0db0*/  SHFL.DOWN PT, R4, R5, 0x2, 0x1f ;  /* 0x08401f0005047f89 */ /* 0x000e2400000e0000 */
[----:B0-----:R-:W-:-:S05]  /*0dc0*/  FADD R6, R5, R4 ;  /* 0x0000000405067221 */ /* 0x001fca0000000000 */
[----:B------:R0:W1:Y:S01]  /*0dd0*/  SHFL.DOWN PT, R7, R6, 0x1, 0x1f ;  /* 0x08201f0006077f89 */ /* 0x00006200000e0000 */
[----:B------:R-:W-:Y:S05]  /*0de0*/  @P0 EXIT ;  /* 0x000000000000094d */ /* 0x000fea0003800000 */
[----:B------:R-:W2:Y:S08]  /*0df0*/  LDC.64 R2, c[0x0][0x390] ;  /* 0x0000e400ff027b82 */ /* 0x000eb00000000a00 */
[----:B------:R-:W3:Y:S01]  /*0e00*/  LDC.64 R4, c[0x0][0x398] ;  /* 0x0000e600ff047b82 */ /* 0x000ee20000000a00 */
[----:B--2---:R-:W-:-:S06]  /*0e10*/  IMAD.WIDE R2, R11, 0x4, R2 ;  /* 0x000000040b027825 */ /* 0x004fcc00078e0202 */
[----:B------:R-:W2:Y:S01]  /*0e20*/  LDG.E R2, desc[UR4][R2.64] ;  /* 0x0000000402027981 */ /* 0x000ea2000c1e1900 */
[----:B-1----:R-:W-:Y:S01]  /*0e30*/  FADD R7, R6, R7 ;  /* 0x0000000706077221 */ /* 0x002fe20000000000 */
[----:B---3--:R-:W-:-:S04]  /*0e40*/  IMAD.WIDE R4, R0, 0x4, R4 ;  /* 0x0000000400047825 */ /* 0x008fc800078e0204 */
[----:B--2---:R-:W-:-:S05]  /*0e50*/  FADD R7, R7, R2 ;  /* 0x0000000207077221 */ /* 0x004fca0000000000 */
[----:B------:R-:W-:Y:S01]  /*0e60*/  STG.E desc[UR4][R4.64], R7 ;  /* 0x0000000704007986 */ /* 0x000fe2000c101904 */
[----:B------:R-:W-:Y:S05]  /*0e70*/  EXIT ;  /* 0x000000000000794d */ /* 0x000fea0003800000 */
.L_x_21:
        /* <DEDUP_REMOVED lines=16> */
.L_x_42:


//--------------------- .text._Z18fc1_forward_kernelPKfS0_S0_Pfiii --------------------------
	.section	.text._Z18fc1_forward_kernelPKfS0_S0_Pfiii,"ax",@progbits
	.align	128
        .global         _Z18fc1_forward_kernelPKfS0_S0_Pfiii
        .type           _Z18fc1_forward_kernelPKfS0_S0_Pfiii,@function
        .size           _Z18fc1_forward_kernelPKfS0_S0_Pfiii,(.L_x_43 - _Z18fc1_forward_kernelPKfS0_S0_Pfiii)
        .other          _Z18fc1_forward_kernelPKfS0_S0_Pfiii,@"STO_CUDA_ENTRY STV_DEFAULT"
_Z18fc1_forward_kernelPKfS0_S0_Pfiii:
.text._Z18fc1_forward_kernelPKfS0_S0_Pfiii:
[----:B------:R-:W-:Y:S01]  /*0000*/  LDC R1, c[0x0][0x37c] ;  /* 0x0000df00ff017b82 */ /* 0x000fe20000000800 */
[----:B------:R-:W0:Y:S07]  /*0010*/  S2R R3, SR_TID.X ;  /* 0x0000000000037919 */ /* 0x000e2e0000002100 */
[----:B------:R-:W0:Y:S01]  /*0020*/  S2UR UR4, SR_CTAID.X ;  /* 0x00000000000479c3 */ /* 0x000e220000002500 */
[----:B------:R-:W1:Y:S07]  /*0030*/  LDCU UR5, c[0x0][0x3a8] ;  /* 0x00007500ff0577ac */ /* 0x000e6e0008000800 */
[----:B------:R-:W0:Y:S08]  /*0040*/  LDC R6, c[0x0][0x360] ;  /* 0x0000d800ff067b82 */ /* 0x000e300000000800 */
[----:B------:R-:W1:Y:S01]  /*0050*/  LDC R9, c[0x0][0x3a4] ;  /* 0x0000e900ff097b82 */ /* 0x000e620000000800 */
[----:B0-----:R-:W-:-:S02]  /*0060*/  IMAD R6, R6, UR4, R3 ;  /* 0x0000000406067c24 */ /* 0x001fc4000f8e0203 */
[----:B-1----:R-:W-:-:S05]  /*0070*/  IMAD R3, R9, UR5, RZ ;  /* 0x0000000509037c24 */ /* 0x002fca000f8e02ff */
[----:B------:R-:W-:-:S13]  /*0080*/  ISETP.GE.AND P0, PT, R6, R3, PT ;  /* 0x000000030600720c */ /* 0x000fda0003f06270 */
[----:B------:R-:W-:Y:S05]  /*0090*/  @P0 EXIT ;  /* 0x000000000000094d */ /* 0x000fea0003800000 */
[----:B------:R-:W-:Y:S01]  /*00a0*/  IABS R11, R9 ;  /* 0x00000009000b7213 */ /* 0x000fe20000000000 */
[----:B------:R-:W0:Y:S01]  /*00b0*/  LDCU UR9, c[0x0][0x3a0] ;  /* 0x00007400ff0977ac */ /* 0x000e220008000800 */
[----:B------:R-:W-:Y:S02]  /*00c0*/  ISETP.GE.AND P2, PT, R6, RZ, PT ;  /* 0x000000ff0600720c */ /* 0x000fe40003f46270 */
[----:B------:R-:W1:Y:S01]  /*00d0*/  I2F.RP R0, R11 ;  /* 0x0000000b00007306 */ /* 0x000e620000209400 */
[----:B------:R-:W-:Y:S01]  /*00e0*/  MOV R13, RZ ;  /* 0x000000ff000d7202 */ /* 0x000fe20000000f00 */
[----:B------:R-:W2:Y:S06]  /*00f0*/  LDCU.64 UR16, c[0x0][0x358] ;  /* 0x00006b00ff1077ac */ /* 0x000eac0008000a00 */
[----:B-1----:R-:W1:Y:S01]  /*0100*/  MUFU.RCP R0, R0 ;  /* 0x0000000000007308 */ /* 0x002e620000001000 */
[----:B0-----:R-:W-:Y:S01]  /*0110*/  UISETP.GE.AND UP0, UPT, UR9, 0x1, UPT ;  /* 0x000000010900788c */ /* 0x001fe2000bf06270 */
[----:B-1----:R-:W-:-:S06]  /*0120*/  IADD3 R2, PT, PT, R0, 0xffffffe, RZ ;  /* 0x0ffffffe00027810 */ /* 0x002fcc0007ffe0ff */
        /* <DEDUP_REMOVED lines=18> */
[----:B--2---:R-:W-:Y:S06]  /*0250*/  BRA.U !UP0, `(.L_x_22) ;  /* 0x0000000908807547 */ /* 0x004fec000b800000 */
[----:B------:R-:W-:Y:S01]  /*0260*/  ISETP.GE.U32.AND P2, PT, R0, R11, PT ;  /* 0x0000000b0000720c */ /* 0x000fe20003f46070 */
[----:B------:R-:W-:Y:S01]  /*0270*/  UISETP.GE.U32.AND UP1, UPT, UR9, 0x10, UPT ;  /* 0x000000100900788c */ /* 0x000fe2000bf26070 */
[----:B------:R-:W-:Y:S01]  /*0280*/  LOP3.LUT R0, R6, R9, RZ, 0x3c, !PT ;  /* 0x0000000906007212 */ /* 0x000fe200078e3cff */
[----:B------:R-:W-:Y:S01]  /*0290*/  ULOP3.LUT UR10, UR9, 0xf, URZ, 0xc0, !UPT ;  /* 0x0000000f090a7892 */ /* 0x000fe2000f8ec0ff */
[----:B------:R-:W-:Y:S01]  /*02a0*/  @!P0 IADD3 R3, PT, PT, R3, 0x1, RZ ;  /* 0x0000000103038810 */ /* 0x000fe20007ffe0ff */
[----:B------:R-:W-:Y:S01]  /*02b0*/  IMAD R8, R7, UR9, RZ ;  /* 0x0000000907087c24 */ /* 0x000fe2000f8e02ff */
[----:B------:R-:W-:Y:S01]  /*02c0*/  ISETP.GE.AND P3, PT, R0, RZ, PT ;  /* 0x000000ff0000720c */ /* 0x000fe20003f66270 */
[----:B------:R-:W-:Y:S01]  /*02d0*/  UISETP.NE.AND UP0, UPT, UR10, URZ, UPT ;  /* 0x000000ff0a00728c */ /* 0x000fe2000bf05270 */
[----:B------:R-:W-:Y:S01]  /*02e0*/  MOV R13, RZ ;  /* 0x000000ff000d7202 */ /* 0x000fe20000000f00 */
[----:B------:R-:W-:-:S04]  /*02f0*/  UMOV UR4, URZ ;  /* 0x000000ff00047c82 */ /* 0x000fc80008000000 */
[----:B------:R-:W-:-:S06]  /*0300*/  @P2 IADD3 R3, PT, PT, R3, 0x1, RZ ;  /* 0x0000000103032810 */ /* 0x000fcc0007ffe0ff */
[----:B------:R-:W-:-:S04]  /*0310*/  @!P3 IADD3 R3, PT, PT, -R3, RZ, RZ ;  /* 0x000000ff0303b210 */ /* 0x000fc80007ffe1ff */
[----:B------:R-:W-:-:S05]  /*0320*/  SEL R9, R2, R3, !P1 ;  /* 0x0000000302097207 */ /* 0x000fca0004800000 */
[----:B------:R-:W-:Y:S01]  /*0330*/  IMAD R9, R9, UR9, RZ ;  /* 0x0000000909097c24 */ /* 0x000fe2000f8e02ff */
[----:B------:R-:W-:Y:S06]  /*0340*/  BRA.U !UP1, `(.L_x_23) ;  /* 0x0000000509147547 */ /* 0x000fec000b800000 */
[----:B------:R-:W0:Y:S01]  /*0350*/  LDCU.128 UR12, c[0x0][0x380] ;  /* 0x00007000ff0c77ac */ /* 0x000e220008000c00 */
[----:B------:R-:W-:Y:S01]  /*0360*/  HFMA2 R13, -RZ, RZ, 0, 0 ;  /* 0x00000000ff0d7431 */ /* 0x000fe200000001ff */
[----:B------:R-:W-:Y:S01]  /*0370*/  MOV R0, R8 ;  /* 0x0000000800007202 */ /* 0x000fe20000000f00 */
[----:B------:R-:W-:Y:S01]  /*0380*/  ULOP3.LUT UR4, UR9, 0x7ffffff0, URZ, 0xc0, !UPT ;  /* 0x7ffffff009047892 */ /* 0x000fe2000f8ec0ff */
[----:B------:R-:W-:-:S03]  /*0390*/  MOV R10, R9 ;  /* 0x00000009000a7202 */ /* 0x000fc60000000f00 */
[----:B------:R-:W-:Y:S02]  /*03a0*/  UIADD3 UR11, UPT, UPT, -UR4, URZ, URZ ;  /* 0x000000ff040b7290 */ /* 0x000fe4000fffe1ff */
[----:B0-----:R-:W-:Y:S02]  /*03b0*/  UIADD3 UR7, UP1, UPT, UR12, 0x20, URZ ;  /* 0x000000200c077890 */ /* 0x001fe4000ff3e0ff */
[----:B------:R-:W-:Y:S02]  /*03c0*/  UIADD3 UR5, UP2, UPT, UR14, 0x20, URZ ;  /* 0x000000200e057890 */ /* 0x000fe4000ff5e0ff */
[----:B------:R-:W-:Y:S02]  /*03d0*/  UIADD3.X UR8, UPT, UPT, URZ, UR13, URZ, UP1, !UPT ;  /* 0x0000000dff087290 */ /* 0x000fe40008ffe4ff */
[----:B------:R-:W-:-:S12]  /*03e0*/  UIADD3.X UR6, UPT, UPT, URZ, UR15, URZ, UP2, !UPT ;  /* 0x0000000fff067290 */ /* 0x000fd800097fe4ff */
.L_x_24:
[----:B------:R-:W-:Y:S02]  /*03f0*/  MOV R2, UR7 ;  /* 0x0000000700027c02 */ /* 0x000fe40008000f00 */
[----:B------:R-:W-:Y:S02]  /*0400*/  MOV R3, UR8 ;  /* 0x0000000800037c02 */ /* 0x000fe40008000f00 */
[----:B------:R-:W-:Y:S02]  /*0410*/  MOV R4, UR5 ;  /* 0x0000000500047c02 */ /* 0x000fe40008000f00 */
[----:B------:R-:W-:Y:S01]  /*0420*/  MOV R5, UR6 ;  /* 0x0000000600057c02 */ /* 0x000fe20008000f00 */
        /* <DEDUP_REMOVED lines=27> */
[----:B-----5:R-:W-:-:S03]  /*05e0*/  FFMA R26, R22, R21, R25 ;  /* 0x00000015161a7223 */ /* 0x020fc60000000019 */
[----:B------:R-:W5:Y:S04]  /*05f0*/  LDG.E R21, desc[UR16][R2.64+0x8] ;  /* 0x0000081002157981 */ /* 0x000f68000c1e1900 */
[----:B------:R-:W5:Y:S01]  /*0600*/  LDG.E R22, desc[UR16][R4.64+0x8] ;  /* 0x0000081004167981 */ /* 0x000f62000c1e1900 */
[----:B------:R-:W-:-:S03]  /*0610*/  FFMA R26, R23, R24, R26 ;  /* 0x00000018171a7223 */ /* 0x000fc6000000001a */
[----:B------:R-:W5:Y:S04]  /*0620*/  LDG.E R23, desc[UR16][R2.64+0xc] ;  /* 0x00000c1002177981 */ /* 0x000f68000c1e1900 */
[----:B------:R-:W5:Y:S01]  /*0630*/  LDG.E R24, desc[UR16][R4.64+0xc] ;  /* 0x00000c1004187981 */ /* 0x000f62000c1e1900 */
[----:B------:R-:W-:-:S03]  /*0640*/  FFMA R26, R19, R20, R26 ;  /* 0x00000014131a7223 */ /* 0x000fc6000000001a */
[----:B------:R-:W5:Y:S04]  /*0650*/  LDG.E R19, desc[UR16][R2.64+0x10] ;  /* 0x0000101002137981 */ /* 0x000f68000c1e1900 */
[----:B------:R-:W5:Y:S01]  /*0660*/  LDG.E R20, desc[UR16][R4.64+0x10] ;  /* 0x0000101004147981 */ /* 0x000f62000c1e1900 */
[----:B------:R-:W-:-:S03]  /*0670*/  FFMA R29, R11, R12, R26 ;  /* 0x0000000c0b1d7223 */ /* 0x000fc6000000001a */
[----:B------:R-:W5:Y:S04]  /*0680*/  LDG.E R12, desc[UR16][R2.64+0x14] ;  /* 0x00001410020c7981 */ /* 0x000f68000c1e1900 */
[----:B------:R-:W5:Y:S04]  /*0690*/  LDG.E R25, desc[UR16][R4.64+0x14] ;  /* 0x0000141004197981 */ /* 0x000f68000c1e1900 */
[----:B------:R-:W5:Y:S04]  /*06a0*/  LDG.E R11, desc[UR16][R2.64+0x18] ;  /* 0x00001810020b7981 */ /* 0x000f68000c1e1900 */
[----:B------:R-:W5:Y:S01]  /*06b0*/  LDG.E R26, desc[UR16][R2.64+0x1c] ;  /* 0x00001c10021a7981 */ /* 0x000f62000c1e1900 */
[----:B------:R-:W-:-:S04]  /*06c0*/  UIADD3 UR11, UPT, UPT, UR11, 0x10, URZ ;  /* 0x000000100b0b7890 */ /* 0x000fc8000fffe0ff */
[----:B------:R-:W-:Y:S01]  /*06d0*/  UISETP.NE.AND UP1, UPT, UR11, URZ, UPT ;  /* 0x000000ff0b00728c */ /* 0x000fe2000bf25270 */
[----:B------:R-:W-:Y:S02]  /*06e0*/  IADD3 R10, PT, PT, R10, 0x10, RZ ;  /* 0x000000100a0a7810 */ /* 0x000fe40007ffe0ff */
[----:B------:R-:W-:Y:S01]  /*06f0*/  IADD3 R0, PT, PT, R0, 0x10, RZ ;  /* 0x0000001000007810 */ /* 0x000fe20007ffe0ff */
[----:B--2---:R-:W-:-:S04]  /*0700*/  FFMA R14, R13, R14, R29 ;  /* 0x0000000e0d0e7223 */ /* 0x004fc8000000001d */
[----:B---3--:R-:W-:-:S04]  /*0710*/  FFMA R14, R15, R16, R14 ;  /* 0x000000100f0e7223 */ /* 0x008fc8000000000e */
[----:B----4-:R-:W-:-:S04]  /*0720*/  FFMA R14, R17, R18, R14 ;  /* 0x00000012110e7223 */ /* 0x010fc8000000000e */
[----:B-----5:R-:W-:-:S04]  /*0730*/  FFMA R14, R21, R22, R14 ;  /* 0x00000016150e7223 */ /* 0x020fc8000000000e */
[----:B------:R-:W-:-:S04]  /*0740*/  FFMA R14, R23, R24, R14 ;  /* 0x00000018170e7223 */ /* 0x000fc8000000000e */
[----:B------:R-:W-:-:S04]  /*0750*/  FFMA R19, R19, R20, R14 ;  /* 0x0000001413137223 */ /* 0x000fc8000000000e */
[----:B------:R-:W-:-:S04]  /*0760*/  FFMA R12, R12, R25, R19 ;  /* 0x000000190c0c7223 */ /* 0x000fc80000000013 */
[----:B------:R-:W-:-:S04]  /*0770*/  FFMA R11, R11, R28, R12 ;  /* 0x0000001c0b0b7223 */ /* 0x000fc8000000000c */
[----:B------:R-:W-:Y:S01]  /*0780*/  FFMA R13, R26, R27, R11 ;  /* 0x0000001b1a0d7223 */ /* 0x000fe2000000000b */
[----:B------:R-:W-:Y:S06]  /*0790*/  BRA.U UP1, `(.L_x_24) ;  /* 0xfffffffd01147547 */ /* 0x000fec000b83ffff */
.L_x_23:
[----:B------:R-:W-:Y:S05]  /*07a0*/  BRA.U !UP0, `(.L_x_22) ;  /* 0x00000005082c7547 */ /* 0x000fea000b800000 */
[----:B------:R-:W-:Y:S02]  /*07b0*/  UISETP.GE.U32.AND UP0, UPT, UR10, 0x8, UPT ;  /* 0x000000080a00788c */ /* 0x000fe4000bf06070 */
[----:B------:R-:W-:-:S04]  /*07c0*/  ULOP3.LUT UR6, UR9, 0x7, URZ, 0xc0, !UPT ;  /* 0x0000000709067892 */ /* 0x000fc8000f8ec0ff */
[----:B------:R-:W-:-:S03]  /*07d0*/  UISETP.NE.AND UP1, UPT, UR6, URZ, UPT ;  /* 0x000000ff0600728c */ /* 0x000fc6000bf25270 */
[----:B------:R-:W-:Y:S08]  /*07e0*/  BRA.U !UP0, `(.L_x_25) ;  /* 0x00000001087c7547 */ /* 0x000ff0000b800000 */
[----:B------:R-:W0:Y:S01]  /*07f0*/  LDC.64 R2, c[0x0][0x380] ;  /* 0x0000e000ff027b82 */ /* 0x000e220000000a00 */
[----:B------:R-:W-:Y:S02]  /*0800*/  IADD3 R11, PT, PT, R9, UR4, RZ ;  /* 0x00000004090b7c10 */ /* 0x000fe4000fffe0ff */
[----:B------:R-:W-:-:S05]  /*0810*/  IADD3 R15, PT, PT, R8, UR4, RZ ;  /* 0x00000004080f7c10 */ /* 0x000fca000fffe0ff */
[----:B------:R-:W1:Y:S01]  /*0820*/  LDC.64 R4, c[0x0][0x388] ;  /* 0x0000e200ff047b82 */ /* 0x000e620000000a00 */
[----:B0-----:R-:W-:-:S05]  /*0830*/  IMAD.WIDE R2, R11, 0x4, R2 ;  /* 0x000000040b027825 */ /* 0x001fca00078e0202 */
[----:B------:R-:W2:Y:S01]  /*0840*/  LDG.E R14, desc[UR16][R2.64] ;  /* 0x00000010020e7981 */ /* 0x000ea2000c1e1900 */
[----:B-1----:R-:W-:-:S03]  /*0850*/  IMAD.WIDE R4, R15, 0x4, R4 ;  /* 0x000000040f047825 */ /* 0x002fc600078e0204 */
[----:B------:R-:W3:Y:S04]  /*0860*/  LDG.E R17, desc[UR16][R2.64+0x4] ;  /* 0x0000041002117981 */ /* 0x000ee8000c1e1900 */
[----:B------:R-:W2:Y:S04]  /*0870*/  LDG.E R16, desc[UR16][R4.64] ;  /* 0x0000001004107981 */ /* 0x000ea8000c1e1900 */
        /* <DEDUP_REMOVED lines=13> */
[----:B------:R-:W-:Y:S01]  /*0950*/  UIADD3 UR4, UPT, UPT, UR4, 0x8, URZ ;  /* 0x0000000804047890 */ /* 0x000fe2000fffe0ff */
[----:B--2---:R-:W-:-:S04]  /*0960*/  FFMA R14, R14, R16, R13 ;  /* 0x000000100e0e7223 */ /* 0x004fc8000000000d */
[----:B---3--:R-:W-:-:S04]  /*0970*/  FFMA R14, R17, R18, R14 ;  /* 0x00000012110e7223 */ /* 0x008fc8000000000e */
[----:B----4-:R-:W-:-:S04]  /*0980*/  FFMA R14, R19, R20, R14 ;  /* 0x00000014130e7223 */ /* 0x010fc8000000000e */
[----:B-----5:R-:W-:-:S04]  /*0990*/  FFMA R14, R21, R22, R14 ;  /* 0x00000016150e7223 */ /* 0x020fc8000000000e */
[----:B------:R-:W-:-:S04]  /*09a0*/  FFMA R23, R23, R24, R14 ;  /* 0x0000001817177223 */ /* 0x000fc8000000000e */
[----:B------:R-:W-:-:S04]  /*09b0*/  FFMA R15, R12, R15, R23 ;  /* 0x0000000f0c0f7223 */ /* 0x000fc80000000017 */
[----:B------:R-:W-:-:S04]  /*09c0*/  FFMA R11, R0, R11, R15 ;  /* 0x0000000b000b7223 */ /* 0x000fc8000000000f */
[----:B------:R-:W-:-:S07]  /*09d0*/  FFMA R13, R10, R25, R11 ;  /* 0x000000190a0d7223 */ /* 0x000fce000000000b */
.L_x_25:
        /* <DEDUP_REMOVED lines=18> */
[----:B------:R-:W5:Y:S01]  /*0b00*/  LDG.E R16, desc[UR16][R4.64+0xc] ;  /* 0x00000c1004107981 */ /* 0x000f62000c1e1900 */
[----:B------:R-:W-:Y:S01]  /*0b10*/  UIADD3 UR4, UPT, UPT, UR4, 0x4, URZ ;  /* 0x0000000404047890 */ /* 0x000fe2000fffe0ff */
[----:B--2---:R-:W-:-:S04]  /*0b20*/  FFMA R0, R0, R10, R13 ;  /* 0x0000000a00007223 */ /* 0x004fc8000000000d */
[----:B---3--:R-:W-:-:S04]  /*0b30*/  FFMA R0, R11, R12, R0 ;  /* 0x0000000c0b007223 */ /* 0x008fc80000000000 */
[----:B----4-:R-:W-:-:S04]  /*0b40*/  FFMA R0, R15, R14, R0 ;  /* 0x0000000e0f007223 */ /* 0x010fc80000000000 */
[----:B-----5:R-:W-:-:S07]  /*0b50*/  FFMA R13, R17, R16, R0 ;  /* 0x00000010110d7223 */ /* 0x020fce0000000000 */
.L_x_26:
[----:B------:R-:W-:Y:S05]  /*0b60*/  BRA.U !UP1, `(.L_x_22) ;  /* 0x00000001093c7547 */ /* 0x000fea000b800000 */
[----:B------:R-:W0:Y:S01]  /*0b70*/  LDC.64 R14, c[0x0][0x380] ;  /* 0x0000e000ff0e7b82 */ /* 0x000e220000000a00 */
[----:B------:R-:W-:Y:S01]  /*0b80*/  IADD3 R17, PT, PT, R8, UR4, RZ ;  /* 0x0000000408117c10 */ /* 0x000fe2000fffe0ff */
[----:B------:R-:W-:Y:S01]  /*0b90*/  UIADD3 UR5, UPT, UPT, -UR5, URZ, URZ ;  /* 0x000000ff05057290 */ /* 0x000fe2000fffe1ff */
[----:B------:R-:W-:-:S05]  /*0ba0*/  IADD3 R9, PT, PT, R9, UR4, RZ ;  /* 0x0000000409097c10 */ /* 0x000fca000fffe0ff */
[----:B------:R-:W1:Y:S06]  /*0bb0*/  LDC.64 R10, c[0x0][0x388] ;  /* 0x0000e200ff0a7b82 */ /* 0x000e6c0000000a00 */
.L_x_27:
[----:B-1----:R-:W-:-:S04]  /*0bc0*/  IMAD.WIDE R2, R17, 0x4, R10 ;  /* 0x0000000411027825 */ /* 0x002fc800078e020a */
[----:B0-----:R-:W-:Y:S02]  /*0bd0*/  IMAD.WIDE R4, R9, 0x4, R14 ;  /* 0x0000000409047825 */ /* 0x001fe400078e020e */
[----:B------:R-:W2:Y:S04]  /*0be0*/  LDG.E R2, desc[UR16][R2.64] ;  /* 0x0000001002027981 */ /* 0x000ea8000c1e1900 */
[----:B------:R-:W2:Y:S01]  /*0bf0*/  LDG.E R4, desc[UR16][R4.64] ;  /* 0x0000001004047981 */ /* 0x000ea2000c1e1900 */
[----:B------:R-:W-:Y:S01]  /*0c00*/  UIADD3 UR5, UPT, UPT, UR5, 0x1, URZ ;  /* 0x0000000105057890 */ /* 0x000fe2000fffe0ff */
[----:B------:R-:W-:Y:S02]  /*0c10*/  IADD3 R17, PT, PT, R17, 0x1, RZ ;  /* 0x0000000111117810 */ /* 0x000fe40007ffe0ff */
[----:B------:R-:W-:Y:S01]  /*0c20*/  IADD3 R9, PT, PT, R9, 0x1, RZ ;  /* 0x0000000109097810 */ /* 0x000fe20007ffe0ff */
[----:B------:R-:W-:Y:S01]  /*0c30*/  UISETP.NE.AND UP0, UPT, UR5, URZ, UPT ;  /* 0x000000ff0500728c */ /* 0x000fe2000bf05270 */
[----:B--2---:R-:W-:-:S08]  /*0c40*/  FFMA R13, R4, R2, R13 ;  /* 0x00000002040d7223 */ /* 0x004fd0000000000d */
[----:B------:R-:W-:Y:S05]  /*0c50*/  BRA.U UP0, `(.L_x_27) ;  /* 0xfffffffd00d87547 */ /* 0x000fea000b83ffff */
.L_x_22:
[----:B------:R-:W0:Y:S08]  /*0c60*/  LDC.64 R2, c[0x0][0x390] ;  /* 0x0000e400ff027b82 */ /* 0x000e300000000a00 */
[----:B------:R-:W1:Y:S01]  /*0c70*/  LDC.64 R4, c[0x0][0x398] ;  /* 0x0000e600ff047b82 */ /* 0x000e620000000a00 */
[----:B0-----:R-:W-:-:S06]  /*0c80*/  IMAD.WIDE R2, R7, 0x4, R2 ;  /* 0x0000000407027825 */ /* 0x001fcc00078e0202 */
[----:B------:R-:W2:Y:S01]  /*0c90*/  LDG.E R2, desc[UR16][R2.64] ;  /* 0x0000001002027981 */ /* 0x000ea2000c1e1900 */
[----:B------:R-:W-:Y:S02]  /*0ca0*/  MOV R8, 0x3c80f082 ;  /* 0x3c80f08200087802 */ /* 0x000fe40000000f00 */
[----:B------:R-:W-:Y:S01]  /*0cb0*/  MOV R10, 0x3f800000 ;  /* 0x3f800000000a7802 */ /* 0x000fe20000000f00 */
[----:B--2---:R-:W-:-:S04]  /*0cc0*/  FADD R13, R2, R13 ;  /* 0x0000000d020d7221 */ /* 0x004fc80000000000 */
[C---:B------:R-:W-:Y:S01]  /*0cd0*/  FMUL R0, |R13|.reuse, 2.8853900432586669922 ;  /* 0x4038aa3b0d007820 */ /* 0x040fe20000400200 */
[C---:B------:R-:W-:Y:S01]  /*0ce0*/  FMUL R9, R13.reuse, R13 ;  /* 0x0000000d0d097220 */ /* 0x040fe20000400000 */
[C---:B------:R-:W-:Y:S02]  /*0cf0*/  FSETP.GE.AND P1, PT, |R13|.reuse, 0.60000002384185791016, PT ;  /* 0x3f19999a0d00780b */ /* 0x040fe40003f26200 */
[----:B------:R-:W-:Y:S01]  /*0d00*/  FSETP.GE.AND P0, PT, |R13|, 9.010913848876953125, PT ;  /* 0x41102cb40d00780b */ /* 0x000fe20003f06200 */
[C---:B------:R-:W-:Y:S01]  /*0d10*/  FFMA R8, R9.reuse, R8, -0.052303962409496307373 ;  /* 0xbd563cae09087423 */ /* 0x040fe20000000008 */
[----:B------:R-:W0:Y:S02]  /*0d20*/  MUFU.EX2 R0, R0 ;  /* 0x0000000000007308 */ /* 0x000e240000000800 */
[----:B0-----:R-:W-:Y:S01]  /*0d30*/  FADD R7, R0, 1 ;  /* 0x3f80000000077421 */ /* 0x001fe20000000000 */
[----:B------:R-:W-:-:S04]  /*0d40*/  FFMA R0, R9, R8, 0.1331529766321182251 ;  /* 0x3e08594109007423 */ /* 0x000fc80000000008 */
[C---:B------:R-:W-:Y:S01]  /*0d50*/  FFMA R0, R9.reuse, R0, -0.33332768082618713379 ;  /* 0xbeaaa9ed09007423 */ /* 0x040fe20000000000 */
[----:B------:R-:W0:Y:S03]  /*0d60*/  MUFU.RCP R7, R7 ;  /* 0x0000000700077308 */ /* 0x000e260000001000 */
[----:B------:R-:W-:Y:S01]  /*0d70*/  FFMA R0, R9, R0, RZ ;  /* 0x0000000009007223 */ /* 0x000fe200000000ff */
[----:B0-----:R-:W-:Y:S01]  /*0d80*/  FFMA R2, R7, -2, R10 ;  /* 0xc000000007027823 */ /* 0x001fe2000000000a */
[----:B-1----:R-:W-:-:S04]  /*0d90*/  IMAD.WIDE R6, R6, 0x4, R4 ;  /* 0x0000000406067825 */ /* 0x002fc800078e0204 */
[----:B------:R-:W-:-:S04]  /*0da0*/  FSEL R2, R2, 1, !P0 ;  /* 0x3f80000002027808 */ /* 0x000fc80004000000 */
[--C-:B------:R-:W-:Y:S01]  /*0db0*/  LOP3.LUT R3, R2, 0x80000000, R13.reuse, 0xb8, !PT ;  /* 0x8000000002037812 */ /* 0x100fe200078eb80d */
[----:B------:R-:W-:-:S05]  /*0dc0*/  @!P1 FFMA R3, R13, R0, R13 ;  /* 0x000000000d039223 */ /* 0x000fca000000000d */
[----:B------:R-:W-:Y:S01]  /*0dd0*/  STG.E desc[UR16][R6.64], R3 ;  /* 0x0000000306007986 */ /* 0x000fe2000c101910 */
[----:B------:R-:W-:Y:S05]  /*0de0*/  EXIT ;  /* 0x000000000000794d */ /* 0x000fea0003800000 */
.L_x_28:
        /* <DEDUP_REMOVED lines=9> */
.L_x_43:


//--------------------- .text._Z22linear_backward_kernelPKfS0_S0_PfS1_iii --------------------------
	.section	.text._Z22linear_backward_kernelPKfS0_S0_PfS1_iii,"ax",@progbits
	.align	128
        .global         _Z22linear_backward_kernelPKfS0_S0_PfS1_iii
        .type           _Z22linear_backward_kernelPKfS0_S0_PfS1_iii,@function
        .size           _Z22linear_backward_kernelPKfS0_S0_PfS1_iii,(.L_x_44 - _Z22linear_backward_kernelPKfS0_S0_PfS1_iii)
        .other          _Z22linear_backward_kernelPKfS0_S0_PfS1_iii,@"STO_CUDA_ENTRY STV_DEFAULT"
_Z22linear_backward_kernelPKfS0_S0_PfS1_iii:
.text._Z22linear_backward_kernelPKfS0_S0_PfS1_iii:
        /* <DEDUP_REMOVED lines=37> */
.L_x_30:
[----:B------:R-:W-:Y:S05]  /*0250*/  BSYNC.RECONVERGENT B0 ;  /* 0x0000000000007941 */ /* 0x000fea0003800200 */
.L_x_29:
[----:B------:R-:W-:Y:S05]  /*0260*/  @P1 EXIT ;  /* 0x000000000000194d */ /* 0x000fea0003800000 */
[----:B------:R-:W2:Y:S01]  /*0270*/  LDG.E.CONSTANT R3, desc[UR4][R2.64] ;  /* 0x0000000402037981 */ /* 0x000ea2000c1e9900 */
[----:B------:R-:W1:Y:S02]  /*0280*/  LDC.64 R4, c[0x0][0x3a0] ;  /* 0x0000e800ff047b82 */ /* 0x000e640000000a00 */
[----:B-1----:R-:W-:-:S05]  /*0290*/  IMAD.WIDE R4, R9, 0x4, R4 ;  /* 0x0000000409047825 */ /* 0x002fca00078e0204 */
[----:B--2---:R-:W-:Y:S01]  /*02a0*/  REDG.E.ADD.F32.FTZ.RN.STRONG.GPU desc[UR4][R4.64], R3 ;  /* 0x00000003040079a6 */ /* 0x004fe2000c12f304 */
[----:B------:R-:W-:Y:S05]  /*02b0*/  EXIT ;  /* 0x000000000000794d */ /* 0x000fea0003800000 */
.L_x_31:
        /* <DEDUP_REMOVED lines=12> */
.L_x_44:


//--------------------- .text._Z21linear_forward_kernelPKfS0_S0_Pfiii --------------------------
	.section	.text._Z21linear_forward_kernelPKfS0_S0_Pfiii,"ax",@progbits
	.align	128
        .global         _Z21linear_forward_kernelPKfS0_S0_Pfiii
        .type           _Z21linear_forward_kernelPKfS0_S0_Pfiii,@function
        .size           _Z21linear_forward_kernelPKfS0_S0_Pfiii,(.L_x_45 - _Z21linear_forward_kernelPKfS0_S0_Pfiii)
        .other          _Z21linear_forward_kernelPKfS0_S0_Pfiii,@"STO_CUDA_ENTRY STV_DEFAULT"
_Z21linear_forward_kernelPKfS0_S0_Pfiii:
.text._Z21linear_forward_kernelPKfS0_S0_Pfiii:
        /* <DEDUP_REMOVED lines=63> */
.L_x_34:
        /* <DEDUP_REMOVED lines=59> */
.L_x_33:
        /* <DEDUP_REMOVED lines=36> */
.L_x_35:
        /* <DEDUP_REMOVED lines=24> */
.L_x_36:
[----:B------:R-:W-:Y:S05]  /*0b60*/  BRA.U !UP1, `(.L_x_32) ;  /* 0x00000001093c7547 */ /* 0x000fea000b800000 */
[----:B------:R-:W0:Y:S01]  /*0b70*/  LDC.64 R14, c[0x0][0x380] ;  /* 0x0000e000ff0e7b82 */ /* 0x000e220000000a00 */
[----:B------:R-:W-:Y:S01]  /*0b80*/  IADD3 R17, PT, PT, R8, UR4, RZ ;  /* 0x0000000408117c10 */ /* 0x000fe2000fffe0ff */
[----:B------:R-:W-:Y:S01]  /*0b90*/  UIADD3 UR5, UPT, UPT, -UR5, URZ, URZ ;  /* 0x000000ff05057290 */ /* 0x000fe2000fffe1ff */
[----:B------:R-:W-:-:S05]  /*0ba0*/  IADD3 R9, PT, PT, R9, UR4, RZ ;  /* 0x0000000409097c10 */ /* 0x000fca000fffe0ff */
[----:B------:R-:W1:Y:S06]  /*0bb0*/  LDC.64 R10, c[0x0][0x388] ;  /* 0x0000e200ff0a7b82 */ /* 0x000e6c0000000a00 */
.L_x_37:
        /* <DEDUP_REMOVED lines=10> */
.L_x_32:
[----:B------:R-:W0:Y:S08]  /*0c60*/  LDC.64 R2, c[0x0][0x390] ;  /* 0x0000e400ff027b82 */ /* 0x000e300000000a00 */
[----:B------:R-:W1:Y:S01]  /*0c70*/  LDC.64 R4, c[0x0][0x398] ;  /* 0x0000e600ff047b82 */ /* 0x000e620000000a00 */
[----:B0-----:R-:W-:-:S06]  /*0c80*/  IMAD.WIDE R2, R7, 0x4, R2 ;  /* 0x0000000407027825 */ /* 0x001fcc00078e0202 */
[----:B------:R-:W2:Y:S01]  /*0c90*/  LDG.E R2, desc[UR16][R2.64] ;  /* 0x0000001002027981 */ /* 0x000ea2000c1e1900 */
[----:B-1----:R-:W-:-:S04]  /*0ca0*/  IMAD.WIDE R4, R0, 0x4, R4 ;  /* 0x0000000400047825 */ /* 0x002fc800078e0204 */
[----:B--2---:R-:W-:-:S05]  /*0cb0*/  FADD R13, R2, R13 ;  /* 0x0000000d020d7221 */ /* 0x004fca0000000000 */
[----:B------:R-:W-:Y:S01]  /*0cc0*/  STG.E desc[UR16][R4.64], R13 ;  /* 0x0000000d04007986 */ /* 0x000fe2000c101910 */
[----:B------:R-:W-:Y:S05]  /*0cd0*/  EXIT ;  /* 0x000000000000794d */ /* 0x000fea0003800000 */
.L_x_38:
        /* <DEDUP_REMOVED lines=10> */
.L_x_45:


//--------------------- .nv.shared.reserved.0     --------------------------
	.section	.nv.shared.reserved.0,"aw",@nobits
	.weak		__nv_reservedSMEM_offset_0_alias
	.size		__nv_reservedSMEM_offset_0_alias, 0, 64
	.other		__nv_reservedSMEM_offset_0_alias,@"STO_CUDA_RESERVED_SHARED STV_DEFAULT"
__nv_reservedSMEM_offset_0_alias:
	.zero		0
	.zero		64


//--------------------- .nv.shared._Z19fc1_backward_kernelPKfS0_S0_S0_PfS1_iiii --------------------------
	.section	.nv.shared._Z19fc1_backward_kernelPKfS0_S0_S0_PfS1_iiii,"aw",@nobits
	.sectionflags	@""
	.align	4
.nv.shared._Z19fc1_backward_kernelPKfS0_S0_S0_PfS1_iiii:
	.zero		2048


//--------------------- .nv.constant0._Z22shared_backward_kernelPKfS0_S0_S0_PfS1_iii --------------------------
	.section	.nv.constant0._Z22shared_backward_kernelPKfS0_S0_S0_PfS1_iii,"a",@progbits
	.sectionflags	@""
	.align	4
.nv.constant0._Z22shared_backward_kernelPKfS0_S0_S0_PfS1_iii:
	.zero		956


//--------------------- .nv.constant0._Z19fc1_backward_kernelPKfS0_S0_S0_PfS1_iiii --------------------------
	.section	.nv.constant0._Z19fc1_backward_kernelPKfS0_S0_S0_PfS1_iiii,"a",@progbits
	.sectionflags	@""
	.align	4
.nv.constant0._Z19fc1_backward_kernelPKfS0_S0_S0_PfS1_iiii:
	.zero		960


//--------------------- .nv.constant0._Z19fc2_backward_kernelPKfS0_PfS1_iii --------------------------
	.section	.nv.constant0._Z19fc2_backward_kernelPKfS0_PfS1_iii,"a",@progbits
	.sectionflags	@""
	.align	4
.nv.constant0._Z19fc2_backward_kernelPKfS0_PfS1_iii:
	.zero		940


//--------------------- .nv.constant0._Z18fc2_forward_kernelPKfS0_S0_Pfiii --------------------------
	.section	.nv.constant0._Z18fc2_forward_kernelPKfS0_S0_Pfiii,"a",@progbits
	.sectionflags	@""
	.align	4
.nv.constant0._Z18fc2_forward_kernelPKfS0_S0_Pfiii:
	.zero		940


//--------------------- .nv.constant0._Z18fc1_forward_kernelPKfS0_S0_Pfiii --------------------------
	.section	.nv.constant0._Z18fc1_forward_kernelPKfS0_S0_Pfiii,"a",@progbits
	.sectionflags	@""
	.align	4
.nv.constant0._Z18fc1_forward_kernelPKfS0_S0_Pfiii:
	.zero		940


//--------------------- .nv.constant0._Z22linear_backward_kernelPKfS0_S0_PfS1_iii --------------------------
	.section	.nv.constant0._Z22linear_backward_kernelPKfS0_S0_PfS1_iii,"a",@progbits
	.sectionflags	@""
	.align	4
.nv.constant0._Z22linear_backward_kernelPKfS0_S0_PfS1_iii:
	.zero		948


//--------------------- .nv.constant0._Z21linear_forward_kernelPKfS0_S0_Pfiii --------------------------
	.section	.nv.constant0._Z21linear_forward_kernelPKfS0_S0_Pfiii,"a",@progbits
	.sectionflags	@""
	.align	4
.nv.constant0._Z21linear_forward_kernelPKfS0_S0_Pfiii:
	.zero		940


//--------------------- SYMBOLS --------------------------

	.type		.nv.reservedSmem.offset0,@object
	.size		.nv.reservedSmem.offset0,0x4
	.type		.nv.reservedSmem.cap,@object
	.size		.nv.reservedSmem.cap,0x4
